//
// Generated by NVIDIA NVVM Compiler
//
// Compiler Build ID: CL-36424714
// Cuda compilation tools, release 13.0, V13.0.88
// Based on NVVM 20.0.0
//

.version 9.0
.target sm_100
.address_size 64

	// .globl	_Z12computeAccumPhS_Pjiiiid
.func  (.param .align 16 .b8 func_retval0[16]) __internal_trig_reduction_slowpathd
(
	.param .b64 __internal_trig_reduction_slowpathd_param_0
)
;
.global .align 8 .b8 __cudart_i2opi_d[144] = {8, 93, 141, 31, 177, 95, 251, 107, 234, 146, 82, 138, 247, 57, 7, 61, 123, 241, 229, 235, 199, 186, 39, 117, 45, 234, 95, 158, 102, 63, 70, 79, 183, 9, 203, 39, 207, 126, 54, 109, 31, 109, 10, 90, 139, 17, 47, 239, 15, 152, 5, 222, 255, 151, 248, 31, 59, 40, 249, 189, 139, 95, 132, 156, 244, 57, 83, 131, 57, 214, 145, 57, 65, 126, 95, 180, 38, 112, 156, 233, 132, 68, 187, 46, 245, 53, 130, 232, 62, 167, 41, 177, 28, 235, 29, 254, 28, 146, 209, 9, 234, 46, 73, 6, 224, 210, 77, 66, 58, 110, 36, 183, 97, 197, 187, 222, 171, 99, 81, 254, 65, 144, 67, 60, 153, 149, 98, 219, 192, 221, 52, 245, 209, 87, 39, 252, 41, 21, 68, 78, 110, 131, 249, 162};
.global .align 16 .b8 __cudart_sin_cos_coeffs[128] = {70, 210, 176, 44, 241, 229, 90, 190, 146, 227, 172, 105, 227, 29, 199, 62, 161, 98, 219, 25, 160, 1, 42, 191, 24, 8, 17, 17, 17, 17, 129, 63, 84, 85, 85, 85, 85, 85, 197, 191, 0, 0, 0, 0, 0, 0, 0, 0, 0, 0, 0, 0, 0, 0, 0, 0, 100, 129, 253, 32, 131, 255, 168, 189, 40, 133, 239, 193, 167, 238, 33, 62, 217, 230, 6, 142, 79, 126, 146, 190, 233, 188, 221, 25, 160, 1, 250, 62, 71, 93, 193, 22, 108, 193, 86, 191, 81, 85, 85, 85, 85, 85, 165, 63, 0, 0, 0, 0, 0, 0, 224, 191, 0, 0, 0, 0, 0, 0, 240, 63};

.visible .entry _Z12computeAccumPhS_Pjiiiid(
	.param .u64 .ptr .align 1 _Z12computeAccumPhS_Pjiiiid_param_0,
	.param .u64 .ptr .align 1 _Z12computeAccumPhS_Pjiiiid_param_1,
	.param .u64 .ptr .align 1 _Z12computeAccumPhS_Pjiiiid_param_2,
	.param .u32 _Z12computeAccumPhS_Pjiiiid_param_3,
	.param .u32 _Z12computeAccumPhS_Pjiiiid_param_4,
	.param .u32 _Z12computeAccumPhS_Pjiiiid_param_5,
	.param .u32 _Z12computeAccumPhS_Pjiiiid_param_6,
	.param .f64 _Z12computeAccumPhS_Pjiiiid_param_7
)
{
	.reg .pred 	%p<16>;
	.reg .b16 	%rs<7>;
	.reg .b32 	%r<48>;
	.reg .b64 	%rd<35>;
	.reg .b64 	%fd<84>;

	ld.param.u64 	%rd5, [_Z12computeAccumPhS_Pjiiiid_param_0];
	ld.param.u64 	%rd7, [_Z12computeAccumPhS_Pjiiiid_param_1];
	ld.param.u64 	%rd6, [_Z12computeAccumPhS_Pjiiiid_param_2];
	ld.param.u32 	%r16, [_Z12computeAccumPhS_Pjiiiid_param_3];
	ld.param.u32 	%r18, [_Z12computeAccumPhS_Pjiiiid_param_4];
	ld.param.f64 	%fd16, [_Z12computeAccumPhS_Pjiiiid_param_7];
	cvta.to.global.u64 	%rd1, %rd7;
	mov.u32 	%r19, %ntid.x;
	mov.u32 	%r20, %ctaid.x;
	mov.u32 	%r21, %tid.x;
	mad.lo.s32 	%r1, %r19, %r20, %r21;
	mov.u32 	%r22, %ntid.y;
	mov.u32 	%r23, %ctaid.y;
	mov.u32 	%r24, %tid.y;
	mad.lo.s32 	%r25, %r22, %r23, %r24;
	mad.lo.s32 	%r3, %r16, %r25, %r1;
	mul.lo.s32 	%r4, %r18, %r16;
	setp.ge.s32 	%p1, %r1, %r16;
	setp.ge.s32 	%p2, %r25, %r18;
	or.pred  	%p3, %p1, %p2;
	@%p3 bra 	$L__BB0_15;
	cvta.to.global.u64 	%rd8, %rd5;
	shr.u32 	%r26, %r16, 31;
	add.s32 	%r27, %r16, %r26;
	shr.s32 	%r5, %r27, 1;
	cvt.s64.s32 	%rd9, %r3;
	add.s64 	%rd2, %rd8, %rd9;
	ld.global.u8 	%rs1, [%rd2];
	setp.lt.u16 	%p4, %rs1, 129;
	@%p4 bra 	$L__BB0_14;
	cvt.s64.s32 	%rd10, %r4;
	add.s64 	%rd3, %rd2, %rd10;
	ld.global.u8 	%rs2, [%rd3];
	setp.lt.u16 	%p5, %rs2, 129;
	@%p5 bra 	$L__BB0_14;
	add.s64 	%rd12, %rd3, %rd10;
	ld.global.u8 	%rs3, [%rd12];
	setp.lt.u16 	%p6, %rs3, 129;
	@%p6 bra 	$L__BB0_14;
	cvt.rn.f64.s32 	%fd18, %r1;
	cvt.rn.f64.s32 	%fd19, %r5;
	sub.f64 	%fd1, %fd18, %fd19;
	shr.u32 	%r29, %r18, 1;
	sub.s32 	%r30, %r25, %r29;
	cvt.rn.f64.s32 	%fd2, %r30;
	cvta.to.global.u64 	%rd4, %rd6;
	mov.b32 	%r44, 0;
	mov.f64 	%fd80, 0d0000000000000000;
	mov.u64 	%rd21, __cudart_sin_cos_coeffs;
$L__BB0_5:
	mov.f64 	%fd20, 0d0000000000000000;
	mov.f64 	%fd21, 0d7FF0000000000000;
	mul.rn.f64 	%fd82, %fd21, %fd20;
	mul.f64 	%fd5, %fd80, 0d3F91DF46A2529D39;
	setp.eq.f64 	%p7, %fd5, 0d7FF0000000000000;
	mov.b32 	%r46, 1;
	@%p7 bra 	$L__BB0_9;
	mul.f64 	%fd22, %fd5, 0d3FE45F306DC9C883;
	cvt.rni.s32.f64 	%r45, %fd22;
	cvt.rn.f64.s32 	%fd23, %r45;
	fma.rn.f64 	%fd24, %fd23, 0dBFF921FB54442D18, %fd5;
	fma.rn.f64 	%fd25, %fd23, 0dBC91A62633145C00, %fd24;
	fma.rn.f64 	%fd82, %fd23, 0dB97B839A252049C0, %fd25;
	setp.ltu.f64 	%p8, %fd5, 0d41E0000000000000;
	@%p8 bra 	$L__BB0_8;
	{ // callseq 0, 0
	.param .b64 param0;
	st.param.f64 	[param0], %fd5;
	.param .align 16 .b8 retval0[16];
	call.uni (retval0), 
	__internal_trig_reduction_slowpathd, 
	(
	param0
	);
	ld.param.f64 	%fd82, [retval0];
	ld.param.b32 	%r45, [retval0+8];
	} // callseq 0
$L__BB0_8:
	add.s32 	%r46, %r45, 1;
$L__BB0_9:
	mov.f64 	%fd27, 0d0000000000000000;
	mov.f64 	%fd28, 0d7FF0000000000000;
	mul.rn.f64 	%fd83, %fd28, %fd27;
	setp.eq.f64 	%p9, %fd5, 0d7FF0000000000000;
	shl.b32 	%r34, %r46, 6;
	cvt.u64.u32 	%rd19, %r34;
	and.b64  	%rd20, %rd19, 64;
	add.s64 	%rd22, %rd21, %rd20;
	mul.rn.f64 	%fd29, %fd82, %fd82;
	and.b32  	%r35, %r46, 1;
	setp.eq.b32 	%p10, %r35, 1;
	selp.f64 	%fd30, 0dBDA8FF8320FD8164, 0d3DE5DB65F9785EBA, %p10;
	ld.global.nc.v2.f64 	{%fd31, %fd32}, [%rd22];
	fma.rn.f64 	%fd33, %fd30, %fd29, %fd31;
	fma.rn.f64 	%fd34, %fd33, %fd29, %fd32;
	ld.global.nc.v2.f64 	{%fd35, %fd36}, [%rd22+16];
	fma.rn.f64 	%fd37, %fd34, %fd29, %fd35;
	fma.rn.f64 	%fd38, %fd37, %fd29, %fd36;
	ld.global.nc.v2.f64 	{%fd39, %fd40}, [%rd22+32];
	fma.rn.f64 	%fd41, %fd38, %fd29, %fd39;
	fma.rn.f64 	%fd42, %fd41, %fd29, %fd40;
	fma.rn.f64 	%fd43, %fd42, %fd82, %fd82;
	fma.rn.f64 	%fd44, %fd42, %fd29, 0d3FF0000000000000;
	selp.f64 	%fd45, %fd44, %fd43, %p10;
	and.b32  	%r36, %r46, 2;
	setp.eq.s32 	%p11, %r36, 0;
	sub.f64 	%fd46, %fd27, %fd45;
	selp.f64 	%fd11, %fd45, %fd46, %p11;
	mov.b32 	%r47, 0;
	@%p9 bra 	$L__BB0_12;
	mul.f64 	%fd47, %fd5, 0d3FE45F306DC9C883;
	cvt.rni.s32.f64 	%r47, %fd47;
	cvt.rn.f64.s32 	%fd48, %r47;
	fma.rn.f64 	%fd49, %fd48, 0dBFF921FB54442D18, %fd5;
	fma.rn.f64 	%fd50, %fd48, 0dBC91A62633145C00, %fd49;
	fma.rn.f64 	%fd83, %fd48, 0dB97B839A252049C0, %fd50;
	setp.ltu.f64 	%p12, %fd5, 0d41E0000000000000;
	@%p12 bra 	$L__BB0_12;
	{ // callseq 1, 0
	.param .b64 param0;
	st.param.f64 	[param0], %fd5;
	.param .align 16 .b8 retval0[16];
	call.uni (retval0), 
	__internal_trig_reduction_slowpathd, 
	(
	param0
	);
	ld.param.f64 	%fd83, [retval0];
	ld.param.b32 	%r47, [retval0+8];
	} // callseq 1
$L__BB0_12:
	shl.b32 	%r38, %r47, 6;
	cvt.u64.u32 	%rd23, %r38;
	and.b64  	%rd24, %rd23, 64;
	add.s64 	%rd26, %rd21, %rd24;
	mul.rn.f64 	%fd52, %fd83, %fd83;
	and.b32  	%r39, %r47, 1;
	setp.eq.b32 	%p13, %r39, 1;
	selp.f64 	%fd53, 0dBDA8FF8320FD8164, 0d3DE5DB65F9785EBA, %p13;
	ld.global.nc.v2.f64 	{%fd54, %fd55}, [%rd26];
	fma.rn.f64 	%fd56, %fd53, %fd52, %fd54;
	fma.rn.f64 	%fd57, %fd56, %fd52, %fd55;
	ld.global.nc.v2.f64 	{%fd58, %fd59}, [%rd26+16];
	fma.rn.f64 	%fd60, %fd57, %fd52, %fd58;
	fma.rn.f64 	%fd61, %fd60, %fd52, %fd59;
	ld.global.nc.v2.f64 	{%fd62, %fd63}, [%rd26+32];
	fma.rn.f64 	%fd64, %fd61, %fd52, %fd62;
	fma.rn.f64 	%fd65, %fd64, %fd52, %fd63;
	fma.rn.f64 	%fd66, %fd65, %fd83, %fd83;
	fma.rn.f64 	%fd67, %fd65, %fd52, 0d3FF0000000000000;
	selp.f64 	%fd68, %fd67, %fd66, %p13;
	and.b32  	%r40, %r47, 2;
	setp.eq.s32 	%p14, %r40, 0;
	mov.f64 	%fd69, 0d0000000000000000;
	sub.f64 	%fd70, %fd69, %fd68;
	selp.f64 	%fd71, %fd68, %fd70, %p14;
	mul.f64 	%fd72, %fd71, %fd2;
	fma.rn.f64 	%fd73, %fd1, %fd11, %fd72;
	add.f64 	%fd74, %fd16, %fd73;
	mov.f64 	%fd75, 0d3FE0000000000000;
	copysign.f64 	%fd76, %fd74, %fd75;
	add.rz.f64 	%fd77, %fd74, %fd76;
	cvt.rzi.f64.f64 	%fd78, %fd77;
	mul.f64 	%fd79, %fd78, 0d4066800000000000;
	cvt.rzi.s32.f64 	%r41, %fd79;
	add.s32 	%r42, %r41, %r44;
	mul.wide.s32 	%rd27, %r42, 4;
	add.s64 	%rd28, %rd4, %rd27;
	atom.global.add.u32 	%r43, [%rd28], 1;
	add.f64 	%fd80, %fd80, 0d3FF0000000000000;
	add.s32 	%r44, %r44, 1;
	setp.ne.s32 	%p15, %r44, 180;
	@%p15 bra 	$L__BB0_5;
	cvt.s64.s32 	%rd29, %r4;
	cvt.s64.s32 	%rd30, %r3;
	add.s64 	%rd31, %rd1, %rd30;
	mov.b16 	%rs6, 255;
	st.global.u8 	[%rd31], %rs6;
	add.s64 	%rd32, %rd31, %rd29;
	st.global.u8 	[%rd32], %rs6;
	add.s64 	%rd33, %rd32, %rd29;
	st.global.u8 	[%rd33], %rs6;
	add.s64 	%rd34, %rd33, %rd29;
	st.global.u8 	[%rd34], %rs6;
	bra.uni 	$L__BB0_15;
$L__BB0_14:
	add.s64 	%rd14, %rd1, %rd9;
	mov.b16 	%rs4, 0;
	st.global.u8 	[%rd14], %rs4;
	cvt.s64.s32 	%rd15, %r4;
	add.s64 	%rd16, %rd14, %rd15;
	st.global.u8 	[%rd16], %rs4;
	add.s64 	%rd17, %rd16, %rd15;
	st.global.u8 	[%rd17], %rs4;
	add.s64 	%rd18, %rd17, %rd15;
	mov.b16 	%rs5, 255;
	st.global.u8 	[%rd18], %rs5;
$L__BB0_15:
	ret;

}
.func  (.param .align 16 .b8 func_retval0[16]) __internal_trig_reduction_slowpathd(
	.param .b64 __internal_trig_reduction_slowpathd_param_0
)
{
	.local .align 8 .b8 	__local_depot1[40];
	.reg .b64 	%SP;
	.reg .b64 	%SPL;
	.reg .pred 	%p<10>;
	.reg .b32 	%r<47>;
	.reg .b64 	%rd<74>;
	.reg .b64 	%fd<5>;

	mov.u64 	%SPL, __local_depot1;
	ld.param.f64 	%fd4, [__internal_trig_reduction_slowpathd_param_0];
	add.u64 	%rd1, %SPL, 0;
	{
	.reg .b32 %temp; 
	mov.b64 	{%temp, %r1}, %fd4;
	}
	shr.u32 	%r2, %r1, 20;
	and.b32  	%r3, %r2, 2047;
	setp.eq.s32 	%p1, %r3, 2047;
	mov.b32 	%r46, 0;
	@%p1 bra 	$L__BB1_9;
	add.s32 	%r20, %r3, -1024;
	mov.b64 	%rd20, %fd4;
	shl.b64 	%rd2, %rd20, 11;
	shr.u32 	%r4, %r20, 6;
	sub.s32 	%r45, 15, %r4;
	sub.s32 	%r21, 19, %r4;
	setp.lt.u32 	%p2, %r20, 128;
	selp.b32 	%r6, 18, %r21, %p2;
	setp.ge.s32 	%p3, %r45, %r6;
	mov.b64 	%rd70, 0;
	@%p3 bra 	$L__BB1_4;
	add.s32 	%r23, %r6, %r4;
	neg.s32 	%r43, %r23;
	or.b64  	%rd3, %rd2, -9223372036854775808;
	mov.b64 	%rd70, 0;
	mov.b32 	%r42, 0;
	mov.u64 	%rd25, __cudart_i2opi_d;
	mov.u32 	%r44, %r45;
$L__BB1_3:
	.pragma "nounroll";
	mul.wide.s32 	%rd22, %r42, 8;
	add.s64 	%rd23, %rd1, %rd22;
	mul.wide.s32 	%rd24, %r44, 8;
	add.s64 	%rd26, %rd25, %rd24;
	ld.global.nc.u64 	%rd27, [%rd26];
	{
	.reg .u32 %r0, %r1, %r2, %r3, %alo, %ahi, %blo, %bhi, %clo, %chi;
	mov.b64 	{%alo,%ahi}, %rd27;
	mov.b64 	{%blo,%bhi}, %rd3;
	mov.b64 	{%clo,%chi}, %rd70;
	mad.lo.cc.u32 	%r0, %alo, %blo, %clo;
	madc.hi.cc.u32 	%r1, %alo, %blo, %chi;
	madc.hi.u32 	%r2, %alo, %bhi, 0;
	mad.lo.cc.u32 	%r1, %alo, %bhi, %r1;
	madc.hi.cc.u32 	%r2, %ahi, %blo, %r2;
	madc.hi.u32 	%r3, %ahi, %bhi, 0;
	mad.lo.cc.u32 	%r1, %ahi, %blo, %r1;
	madc.lo.cc.u32 	%r2, %ahi, %bhi, %r2;
	addc.u32 	%r3, %r3, 0;
	mov.b64 	%rd28, {%r0,%r1};
	mov.b64 	%rd70, {%r2,%r3};
	}
	st.local.u64 	[%rd23], %rd28;
	add.s32 	%r44, %r44, 1;
	add.s32 	%r43, %r43, 1;
	add.s32 	%r42, %r42, 1;
	setp.ne.s32 	%p4, %r43, -15;
	mov.u32 	%r45, %r6;
	@%p4 bra 	$L__BB1_3;
$L__BB1_4:
	cvt.s64.s32 	%rd29, %r45;
	cvt.u64.u32 	%rd30, %r4;
	add.s64 	%rd31, %rd30, %rd29;
	shl.b64 	%rd32, %rd31, 3;
	add.s64 	%rd33, %rd1, %rd32;
	st.local.u64 	[%rd33+-120], %rd70;
	and.b32  	%r15, %r2, 63;
	ld.local.u64 	%rd72, [%rd1+16];
	ld.local.u64 	%rd71, [%rd1+24];
	setp.eq.s32 	%p5, %r15, 0;
	@%p5 bra 	$L__BB1_6;
	shl.b64 	%rd34, %rd71, %r15;
	shr.u64 	%rd35, %rd72, 1;
	xor.b32  	%r24, %r15, 63;
	shr.u64 	%rd36, %rd35, %r24;
	or.b64  	%rd71, %rd34, %rd36;
	ld.local.u64 	%rd37, [%rd1+8];
	shl.b64 	%rd38, %rd72, %r15;
	shr.u64 	%rd39, %rd37, 1;
	shr.u64 	%rd40, %rd39, %r24;
	or.b64  	%rd72, %rd38, %rd40;
$L__BB1_6:
	and.b32  	%r25, %r1, -2147483648;
	shr.u64 	%rd41, %rd71, 62;
	cvt.u32.u64 	%r26, %rd41;
	mov.b64 	{%r27, %r28}, %rd71;
	mov.b64 	{%r29, %r30}, %rd72;
	shf.l.wrap.b32 	%r31, %r30, %r27, 2;
	shf.l.wrap.b32 	%r32, %r27, %r28, 2;
	mov.b64 	%rd42, {%r31, %r32};
	shl.b64 	%rd43, %rd72, 2;
	shr.u64 	%rd44, %rd42, 63;
	cvt.u32.u64 	%r33, %rd44;
	add.s32 	%r34, %r33, %r26;
	setp.eq.s32 	%p6, %r25, 0;
	neg.s32 	%r35, %r34;
	selp.b32 	%r46, %r34, %r35, %p6;
	setp.gt.s64 	%p7, %rd42, -1;
	mov.b64 	%rd45, 0;
	{
	.reg .u32 %r0, %r1, %r2, %r3, %a0, %a1, %a2, %a3, %b0, %b1, %b2, %b3;
	mov.b64 	{%a0,%a1}, %rd45;
	mov.b64 	{%a2,%a3}, %rd45;
	mov.b64 	{%b0,%b1}, %rd43;
	mov.b64 	{%b2,%b3}, %rd42;
	sub.cc.u32 	%r0, %a0, %b0;
	subc.cc.u32 	%r1, %a1, %b1;
	subc.cc.u32 	%r2, %a2, %b2;
	subc.u32 	%r3, %a3, %b3;
	mov.b64 	%rd46, {%r0,%r1};
	mov.b64 	%rd47, {%r2,%r3};
	}
	xor.b32  	%r36, %r25, -2147483648;
	selp.b64 	%rd73, %rd42, %rd47, %p7;
	selp.b64 	%rd14, %rd43, %rd46, %p7;
	selp.b32 	%r17, %r25, %r36, %p7;
	clz.b64 	%r37, %rd73;
	cvt.u64.u32 	%rd15, %r37;
	setp.eq.s32 	%p8, %r37, 0;
	@%p8 bra 	$L__BB1_8;
	cvt.u32.u64 	%r38, %rd15;
	and.b32  	%r39, %r38, 63;
	shl.b64 	%rd48, %rd73, %r39;
	shr.u64 	%rd49, %rd14, 1;
	not.b32 	%r40, %r38;
	and.b32  	%r41, %r40, 63;
	shr.u64 	%rd50, %rd49, %r41;
	or.b64  	%rd73, %rd48, %rd50;
$L__BB1_8:
	mov.b64 	%rd51, -3958705157555305931;
	{
	.reg .u32 %r0, %r1, %r2, %r3, %alo, %ahi, %blo, %bhi;
	mov.b64 	{%alo,%ahi}, %rd73;
	mov.b64 	{%blo,%bhi}, %rd51;
	mul.lo.u32 	%r0, %alo, %blo;
	mul.hi.u32 	%r1, %alo, %blo;
	mad.lo.cc.u32 	%r1, %alo, %bhi, %r1;
	madc.hi.u32 	%r2, %alo, %bhi, 0;
	mad.lo.cc.u32 	%r1, %ahi, %blo, %r1;
	madc.hi.cc.u32 	%r2, %ahi, %blo, %r2;
	madc.hi.u32 	%r3, %ahi, %bhi, 0;
	mad.lo.cc.u32 	%r2, %ahi, %bhi, %r2;
	addc.u32 	%r3, %r3, 0;
	mov.b64 	%rd52, {%r0,%r1};
	mov.b64 	%rd53, {%r2,%r3};
	}
	setp.gt.s64 	%p9, %rd53, 0;
	{
	.reg .u32 %r0, %r1, %r2, %r3, %a0, %a1, %a2, %a3, %b0, %b1, %b2, %b3;
	mov.b64 	{%a0,%a1}, %rd52;
	mov.b64 	{%a2,%a3}, %rd53;
	mov.b64 	{%b0,%b1}, %rd52;
	mov.b64 	{%b2,%b3}, %rd53;
	add.cc.u32 	%r0, %a0, %b0;
	addc.cc.u32 	%r1, %a1, %b1;
	addc.cc.u32 	%r2, %a2, %b2;
	addc.u32 	%r3, %a3, %b3;
	mov.b64 	%rd54, {%r0,%r1};
	mov.b64 	%rd55, {%r2,%r3};
	}
	selp.b64 	%rd56, %rd55, %rd53, %p9;
	selp.s64 	%rd57, -1, 0, %p9;
	sub.s64 	%rd58, %rd57, %rd15;
	cvt.u64.u32 	%rd59, %r17;
	shl.b64 	%rd60, %rd59, 32;
	add.s64 	%rd61, %rd56, 1;
	shr.u64 	%rd62, %rd61, 10;
	add.s64 	%rd63, %rd62, 1;
	shr.u64 	%rd64, %rd63, 1;
	shl.b64 	%rd65, %rd58, 52;
	add.s64 	%rd66, %rd65, %rd64;
	add.s64 	%rd67, %rd66, 4602678819172646912;
	or.b64  	%rd68, %rd67, %rd60;
	mov.b64 	%fd4, %rd68;
$L__BB1_9:
	st.param.f64 	[func_retval0], %fd4;
	st.param.b32 	[func_retval0+8], %r46;
	ret;

}


// ===== COMPILED SASS (sm_100) =====

	.target	sm_100

	.elftype	@"ET_EXEC"


//--------------------- .note.nv.tkinfo           --------------------------
	.section	.note.nv.tkinfo,"",@"SHT_NOTE"
	.sectionflags	@"SHF_NOTE_NV_TKINFO"
	.tkinfo
        /*0018*/ 	.word	0x00000002
        /*0030*/ 	.string	""
        /*0030*/ 	.string	"ptxas"
        /*0030*/ 	.string	"Cuda compilation tools, release 13.0, V13.0.88"
        /*0030*/ 	.string	"Build cuda_13.0.r13.0/compiler.36424714_0"
        /*0030*/ 	.string	"-arch sm_100 -m 64 "



//--------------------- .note.nv.cuinfo           --------------------------
	.section	.note.nv.cuinfo,"",@"SHT_NOTE"
	.sectionflags	@"SHF_NOTE_NV_CUINFO"
        /*0018*/ 	.short	0x0002
        /*001a*/ 	.short	0x0064
        /*001c*/ 	.short	0x0082
	.zero		2


//--------------------- .nv.info                  --------------------------
	.section	.nv.info,"",@"SHT_CUDA_INFO"
	.align	4


	//----- nvinfo : EIATTR_REGCOUNT
	.align		4
        /*0000*/ 	.byte	0x04, 0x2f
        /*0002*/ 	.short	(.L_3 - .L_2)
	.align		4
.L_2:
        /*0004*/ 	.word	index@(_Z12computeAccumPhS_Pjiiiid)
        /*0008*/ 	.word	0x00000024


	//----- nvinfo : EIATTR_FRAME_SIZE
	.align		4
.L_3:
        /*000c*/ 	.byte	0x04, 0x11
        /*000e*/ 	.short	(.L_5 - .L_4)
	.align		4
.L_4:
        /*0010*/ 	.word	index@($_Z12computeAccumPhS_Pjiiiid$__internal_trig_reduction_slowpathd)
        /*0014*/ 	.word	0x00000028


	//----- nvinfo : EIATTR_FRAME_SIZE
	.align		4
.L_5:
        /*0018*/ 	.byte	0x04, 0x11
        /*001a*/ 	.short	(.L_7 - .L_6)
	.align		4
.L_6:
        /*001c*/ 	.word	index@(_Z12computeAccumPhS_Pjiiiid)
        /*0020*/ 	.word	0x00000028


	//----- nvinfo : EIATTR_MIN_STACK_SIZE
	.align		4
.L_7:
        /*0024*/ 	.byte	0x04, 0x12
        /*0026*/ 	.short	(.L_9 - .L_8)
	.align		4
.L_8:
        /*0028*/ 	.word	index@(_Z12computeAccumPhS_Pjiiiid)
        /*002c*/ 	.word	0x00000028
.L_9:


//--------------------- .nv.compat                --------------------------
	.section	.nv.compat,"",@"SHT_CUDA_COMPAT_INFO"
	.align	4
        /*0000*/ 	.byte	0x02, 0x09, 0x00, 0x00, 0x02, 0x02, 0x01, 0x00, 0x02, 0x05, 0x05, 0x00, 0x03, 0x07, 0x01, 0x01
        /*0010*/ 	.byte	0x02, 0x03, 0x00, 0x00, 0x02, 0x06, 0x01, 0x00, 0x04, 0x0b, 0x08, 0x00, 0x01, 0x00, 0x00, 0x00
        /*0020*/ 	.byte	0x00, 0x00, 0x00, 0x00


//--------------------- .nv.info._Z12computeAccumPhS_Pjiiiid --------------------------
	.section	.nv.info._Z12computeAccumPhS_Pjiiiid,"",@"SHT_CUDA_INFO"
	.sectionflags	@""
	.align	4


	//----- nvinfo : EIATTR_CUDA_API_VERSION
	.align		4
        /*0000*/ 	.byte	0x04, 0x37
        /*0002*/ 	.short	(.L_11 - .L_10)
.L_10:
        /*0004*/ 	.word	0x00000082


	//----- nvinfo : EIATTR_KPARAM_INFO
	.align		4
.L_11:
        /*0008*/ 	.byte	0x04, 0x17
        /*000a*/ 	.short	(.L_13 - .L_12)
.L_12:
        /*000c*/ 	.word	0x00000000
        /*0010*/ 	.short	0x0007
        /*0012*/ 	.short	0x0028
        /*0014*/ 	.byte	0x00, 0xf0, 0x21, 0x00


	//----- nvinfo : EIATTR_KPARAM_INFO
	.align		4
.L_13:
        /*0018*/ 	.byte	0x04, 0x17
        /*001a*/ 	.short	(.L_15 - .L_14)
.L_14:
        /*001c*/ 	.word	0x00000000
        /*0020*/ 	.short	0x0006
        /*0022*/ 	.short	0x0024
        /*0024*/ 	.byte	0x00, 0xf0, 0x11, 0x00


	//----- nvinfo : EIATTR_KPARAM_INFO
	.align		4
.L_15:
        /*0028*/ 	.byte	0x04, 0x17
        /*002a*/ 	.short	(.L_17 - .L_16)
.L_16:
        /*002c*/ 	.word	0x00000000
        /*0030*/ 	.short	0x0005
        /*0032*/ 	.short	0x0020
        /*0034*/ 	.byte	0x00, 0xf0, 0x11, 0x00


	//----- nvinfo : EIATTR_KPARAM_INFO
	.align		4
.L_17:
        /*0038*/ 	.byte	0x04, 0x17
        /*003a*/ 	.short	(.L_19 - .L_18)
.L_18:
        /*003c*/ 	.word	0x00000000
        /*0040*/ 	.short	0x0004
        /*0042*/ 	.short	0x001c
        /*0044*/ 	.byte	0x00, 0xf0, 0x11, 0x00


	//----- nvinfo : EIATTR_KPARAM_INFO
	.align		4
.L_19:
        /*0048*/ 	.byte	0x04, 0x17
        /*004a*/ 	.short	(.L_21 - .L_20)
.L_20:
        /*004c*/ 	.word	0x00000000
        /*0050*/ 	.short	0x0003
        /*0052*/ 	.short	0x0018
        /*0054*/ 	.byte	0x00, 0xf0, 0x11, 0x00


	//----- nvinfo : EIATTR_KPARAM_INFO
	.align		4
.L_21:
        /*0058*/ 	.byte	0x04, 0x17
        /*005a*/ 	.short	(.L_23 - .L_22)
.L_22:
        /*005c*/ 	.word	0x00000000
        /*0060*/ 	.short	0x0002
        /*0062*/ 	.short	0x0010
        /*0064*/ 	.byte	0x00, 0xf5, 0x21, 0x00


	//----- nvinfo : EIATTR_KPARAM_INFO
	.align		4
.L_23:
        /*0068*/ 	.byte	0x04, 0x17
        /*006a*/ 	.short	(.L_25 - .L_24)
.L_24:
        /*006c*/ 	.word	0x00000000
        /*0070*/ 	.short	0x0001
        /*0072*/ 	.short	0x0008
        /*0074*/ 	.byte	0x00, 0xf5, 0x21, 0x00


	//----- nvinfo : EIATTR_KPARAM_INFO
	.align		4
.L_25:
        /*0078*/ 	.byte	0x04, 0x17
        /*007a*/ 	.short	(.L_27 - .L_26)
.L_26:
        /*007c*/ 	.word	0x00000000
        /*0080*/ 	.short	0x0000
        /*0082*/ 	.short	0x0000
        /*0084*/ 	.byte	0x00, 0xf5, 0x21, 0x00


	//----- nvinfo : EIATTR_SPARSE_MMA_MASK
	.align		4
.L_27:
        /*0088*/ 	.byte	0x03, 0x50
        /*008a*/ 	.short	0x0000


	//----- nvinfo : EIATTR_MAXREG_COUNT
	.align		4
        /*008c*/ 	.byte	0x03, 0x1b
        /*008e*/ 	.short	0x00ff


	//----- nvinfo : EIATTR_MERCURY_ISA_VERSION
	.align		4
        /*0090*/ 	.byte	0x03, 0x5f
        /*0092*/ 	.short	0x0101


	//----- nvinfo : EIATTR_VRC_CTA_INIT_COUNT
	.align		4
        /*0094*/ 	.byte	0x02, 0x4a
	.zero		1
	.zero		1


	//----- nvinfo : EIATTR_EXIT_INSTR_OFFSETS
	.align		4
        /*0098*/ 	.byte	0x04, 0x1c
        /*009a*/ 	.short	(.L_29 - .L_28)


	//   ....[0]....
.L_28:
        /*009c*/ 	.word	0x000000d0


	//   ....[1]....
        /*00a0*/ 	.word	0x00000c70


	//   ....[2]....
        /*00a4*/ 	.word	0x00000d80


	//----- nvinfo : EIATTR_CRS_STACK_SIZE
	.align		4
.L_29:
        /*00a8*/ 	.byte	0x04, 0x1e
        /*00aa*/ 	.short	(.L_31 - .L_30)
.L_30:
        /*00ac*/ 	.word	0x00000000


	//----- nvinfo : EIATTR_CBANK_PARAM_SIZE
	.align		4
.L_31:
        /*00b0*/ 	.byte	0x03, 0x19
        /*00b2*/ 	.short	0x0030


	//----- nvinfo : EIATTR_PARAM_CBANK
	.align		4
        /*00b4*/ 	.byte	0x04, 0x0a
        /*00b6*/ 	.short	(.L_33 - .L_32)
	.align		4
.L_32:
        /*00b8*/ 	.word	index@(.nv.constant0._Z12computeAccumPhS_Pjiiiid)
        /*00bc*/ 	.short	0x0380
        /*00be*/ 	.short	0x0030


	//----- nvinfo : EIATTR_SW_WAR
	.align		4
.L_33:
        /*00c0*/ 	.byte	0x04, 0x36
        /*00c2*/ 	.short	(.L_35 - .L_34)
.L_34:
        /*00c4*/ 	.word	0x00000008
.L_35:


//--------------------- .nv.callgraph             --------------------------
	.section	.nv.callgraph,"",@"SHT_CUDA_CALLGRAPH"
	.align	4
	.sectionentsize	8
	.align		4
        /*0000*/ 	.word	0x00000000
	.align		4
        /*0004*/ 	.word	0xffffffff
	.align		4
        /*0008*/ 	.word	0x00000000
	.align		4
        /*000c*/ 	.word	0xfffffffe
	.align		4
        /*0010*/ 	.word	0x00000000
	.align		4
        /*0014*/ 	.word	0xfffffffd
	.align		4
        /*0018*/ 	.word	0x00000000
	.align		4
        /*001c*/ 	.word	0xfffffffc


//--------------------- .nv.constant4             --------------------------
	.section	.nv.constant4,"a",@progbits
	.align	8
	.align		8
.nv.constant4:
        /*0000*/ 	.dword	__cudart_i2opi_d
	.align		8
        /*0008*/ 	.dword	__cudart_sin_cos_coeffs


//--------------------- .text._Z12computeAccumPhS_Pjiiiid --------------------------
	.section	.text._Z12computeAccumPhS_Pjiiiid,"ax",@progbits
	.align	128
        .global         _Z12computeAccumPhS_Pjiiiid
        .type           _Z12computeAccumPhS_Pjiiiid,@function
        .size           _Z12computeAccumPhS_Pjiiiid,(.L_x_16 - _Z12computeAccumPhS_Pjiiiid)
        .other          _Z12computeAccumPhS_Pjiiiid,@"STO_CUDA_ENTRY STV_DEFAULT"
_Z12computeAccumPhS_Pjiiiid:
.text._Z12computeAccumPhS_Pjiiiid:
[----:B------:R-:W0:Y:S01]  /*0000*/  LDC R1, c[0x0][0x37c] ;  /* 0x0000df00ff017b82 */ /* 0x000e220000000800 */
[----:B------:R-:W1:Y:S01]  /*0010*/  S2R R0, SR_CTAID.Y ;  /* 0x0000000000007919 */ /* 0x000e620000002600 */
[----:B------:R-:W2:Y:S06]  /*0020*/  LDCU UR4, c[0x0][0x360] ;  /* 0x00006c00ff0477ac */ /* 0x000eac0008000800 */
[----:B------:R-:W3:Y:S01]  /*0030*/  LDC.64 R2, c[0x0][0x398] ;  /* 0x0000e600ff027b82 */ /* 0x000ee20000000a00 */
[----:B0-----:R-:W-:Y:S01]  /*0040*/  VIADD R1, R1, 0xffffffd8 ;  /* 0xffffffd801017836 */ /* 0x001fe20000000000 */
[----:B------:R-:W1:Y:S01]  /*0050*/  S2R R5, SR_TID.Y ;  /* 0x0000000000057919 */ /* 0x000e620000002200 */
[----:B------:R-:W1:Y:S01]  /*0060*/  LDCU UR5, c[0x0][0x364] ;  /* 0x00006c80ff0577ac */ /* 0x000e620008000800 */
[----:B------:R-:W2:Y:S01]  /*0070*/  S2R R7, SR_CTAID.X ;  /* 0x0000000000077919 */ /* 0x000ea20000002500 */
[----:B------:R-:W2:Y:S01]  /*0080*/  S2R R4, SR_TID.X ;  /* 0x0000000000047919 */ /* 0x000ea20000002100 */
[----:B-1----:R-:W-:-:S05]  /*0090*/  IMAD R0, R0, UR5, R5 ;  /* 0x0000000500007c24 */ /* 0x002fca000f8e0205 */
[----:B---3--:R-:W-:Y:S01]  /*00a0*/  ISETP.GE.AND P0, PT, R0, R3, PT ;  /* 0x000000030000720c */ /* 0x008fe20003f06270 */
[----:B--2---:R-:W-:-:S05]  /*00b0*/  IMAD R7, R7, UR4, R4 ;  /* 0x0000000407077c24 */ /* 0x004fca000f8e0204 */
[----:B------:R-:W-:-:S13]  /*00c0*/  ISETP.GE.OR P0, PT, R7, R2, P0 ;  /* 0x000000020700720c */ /* 0x000fda0000706670 */
[----:B------:R-:W-:Y:S05]  /*00d0*/  @P0 EXIT ;  /* 0x000000000000094d */ /* 0x000fea0003800000 */
[----:B------:R-:W0:Y:S01]  /*00e0*/  LDCU.64 UR6, c[0x0][0x380] ;  /* 0x00007000ff0677ac */ /* 0x000e220008000a00 */
[----:B------:R-:W-:Y:S01]  /*00f0*/  IMAD R21, R0, R2, R7 ;  /* 0x0000000200157224 */ /* 0x000fe200078e0207 */
[----:B------:R-:W1:Y:S04]  /*0100*/  LDCU.64 UR4, c[0x0][0x358] ;  /* 0x00006b00ff0477ac */ /* 0x000e680008000a00 */
[----:B------:R-:W-:Y:S01]  /*0110*/  SHF.R.S32.HI R8, RZ, 0x1f, R21 ;  /* 0x0000001fff087819 */ /* 0x000fe20000011415 */
[----:B------:R-:W2:Y:S01]  /*0120*/  LDCU.64 UR10, c[0x0][0x3a8] ;  /* 0x00007500ff0a77ac */ /* 0x000ea20008000a00 */
[----:B------:R-:W3:Y:S01]  /*0130*/  LDCU.64 UR8, c[0x4][0x8] ;  /* 0x01000100ff0877ac */ /* 0x000ee20008000a00 */
[----:B0-----:R-:W-:-:S04]  /*0140*/  IADD3 R4, P0, PT, R21, UR6, RZ ;  /* 0x0000000615047c10 */ /* 0x001fc8000ff1e0ff */
[----:B------:R-:W-:-:S05]  /*0150*/  IADD3.X R5, PT, PT, R8, UR7, RZ, P0, !PT ;  /* 0x0000000708057c10 */ /* 0x000fca00087fe4ff */
[----:B-1----:R-:W4:Y:S01]  /*0160*/  LDG.E.U8 R6, desc[UR4][R4.64] ;  /* 0x0000000404067981 */ /* 0x002f22000c1e1100 */
[----:B------:R-:W-:Y:S01]  /*0170*/  BSSY.RECONVERGENT B0, `(.L_x_0) ;  /* 0x00000b1000007945 */ /* 0x000fe20003800200 */
[----:B------:R-:W-:Y:S01]  /*0180*/  IMAD R20, R2, R3, RZ ;  /* 0x0000000302147224 */ /* 0x000fe200078e02ff */
[----:B----4-:R-:W-:-:S13]  /*0190*/  ISETP.GE.U32.AND P0, PT, R6, 0x81, PT ;  /* 0x000000810600780c */ /* 0x010fda0003f06070 */
[----:B--23--:R-:W-:Y:S05]  /*01a0*/  @!P0 BRA `(.L_x_1) ;  /* 0x0000000800b48947 */ /* 0x00cfea0003800000 */
[----:B------:R-:W-:Y:S02]  /*01b0*/  IADD3 R4, P0, PT, R20, R4, RZ ;  /* 0x0000000414047210 */ /* 0x000fe40007f1e0ff */
[----:B------:R-:W-:-:S05]  /*01c0*/  SHF.R.S32.HI R9, RZ, 0x1f, R20 ;  /* 0x0000001fff097819 */ /* 0x000fca0000011414 */
[----:B------:R-:W-:-:S05]  /*01d0*/  IMAD.X R5, R9, 0x1, R5, P0 ;  /* 0x0000000109057824 */ /* 0x000fca00000e0605 */
[----:B------:R-:W2:Y:S02]  /*01e0*/  LDG.E.U8 R6, desc[UR4][R4.64] ;  /* 0x0000000404067981 */ /* 0x000ea4000c1e1100 */
[----:B--2---:R-:W-:-:S13]  /*01f0*/  ISETP.GE.U32.AND P0, PT, R6, 0x81, PT ;  /* 0x000000810600780c */ /* 0x004fda0003f06070 */
[----:B------:R-:W-:Y:S05]  /*0200*/  @!P0 BRA `(.L_x_1) ;  /* 0x00000008009c8947 */ /* 0x000fea0003800000 */
[----:B------:R-:W-:-:S05]  /*0210*/  IADD3 R4, P0, PT, R20, R4, RZ ;  /* 0x0000000414047210 */ /* 0x000fca0007f1e0ff */
[----:B------:R-:W-:-:S05]  /*0220*/  IMAD.X R5, R9, 0x1, R5, P0 ;  /* 0x0000000109057824 */ /* 0x000fca00000e0605 */
[----:B------:R-:W2:Y:S01]  /*0230*/  LDG.E.U8 R4, desc[UR4][R4.64] ;  /* 0x0000000404047981 */ /* 0x000ea2000c1e1100 */
[----:B------:R-:W-:Y:S02]  /*0240*/  LEA.HI R2, R2, R2, RZ, 0x1 ;  /* 0x0000000202027211 */ /* 0x000fe400078f08ff */
[----:B--2---:R-:W-:-:S13]  /*0250*/  ISETP.GE.U32.AND P0, PT, R4, 0x81, PT ;  /* 0x000000810400780c */ /* 0x004fda0003f06070 */
[----:B------:R-:W-:Y:S05]  /*0260*/  @!P0 BRA `(.L_x_1) ;  /* 0x0000000800848947 */ /* 0x000fea0003800000 */
[----:B------:R-:W-:Y:S01]  /*0270*/  SHF.R.S32.HI R4, RZ, 0x1, R2 ;  /* 0x00000001ff047819 */ /* 0x000fe20000011402 */
[----:B------:R-:W-:Y:S01]  /*0280*/  I2F.F64 R16, R7 ;  /* 0x0000000700107312 */ /* 0x000fe20000201c00 */
[----:B------:R-:W-:-:S05]  /*0290*/  SHF.R.U32.HI R3, RZ, 0x1, R3 ;  /* 0x00000001ff037819 */ /* 0x000fca0000011603 */
[----:B------:R-:W-:Y:S01]  /*02a0*/  IMAD.IADD R18, R0, 0x1, -R3 ;  /* 0x0000000100127824 */ /* 0x000fe200078e0a03 */
[----:B------:R-:W-:Y:S01]  /*02b0*/  CS2R R2, SRZ ;  /* 0x0000000000027805 */ /* 0x000fe2000001ff00 */
[----:B------:R-:W0:Y:S01]  /*02c0*/  I2F.F64 R4, R4 ;  /* 0x0000000400047312 */ /* 0x000e220000201c00 */
[----:B------:R-:W-:-:S07]  /*02d0*/  IMAD.MOV.U32 R0, RZ, RZ, RZ ;  /* 0x000000ffff007224 */ /* 0x000fce00078e00ff */
[----:B------:R-:W1:Y:S01]  /*02e0*/  I2F.F64 R18, R18 ;  /* 0x0000001200127312 */ /* 0x000e620000201c00 */
[----:B0-----:R-:W-:-:S11]  /*02f0*/  DADD R16, R16, -R4 ;  /* 0x0000000010107229 */ /* 0x001fd60000000804 */
.L_x_7:
[----:B------:R-:W-:Y:S05]  /*0300*/  YIELD ;  /* 0x0000000000007946 */ /* 0x000fea0003800000 */
[----:B------:R-:W-:Y:S01]  /*0310*/  UMOV UR6, 0xa2529d39 ;  /* 0xa2529d3900067882 */ /* 0x000fe20000000000 */
[----:B------:R-:W-:Y:S01]  /*0320*/  UMOV UR7, 0x3f91df46 ;  /* 0x3f91df4600077882 */ /* 0x000fe20000000000 */
[----:B------:R-:W-:Y:S01]  /*0330*/  DMUL R24, RZ, +INF ;  /* 0x7ff00000ff187828 */ /* 0x000fe20000000000 */
[----:B------:R-:W-:Y:S01]  /*0340*/  IMAD.MOV.U32 R28, RZ, RZ, 0x1 ;  /* 0x00000001ff1c7424 */ /* 0x000fe200078e00ff */
[----:B------:R-:W-:-:S08]  /*0350*/  DMUL R22, R2, UR6 ;  /* 0x0000000602167c28 */ /* 0x000fd00008000000 */
[----:B------:R-:W-:-:S14]  /*0360*/  DSETP.NEU.AND P0, PT, R22, +INF , PT ;  /* 0x7ff000001600742a */ /* 0x000fdc0003f0d000 */
[----:B0-----:R-:W-:Y:S05]  /*0370*/  @!P0 BRA `(.L_x_2) ;  /* 0x0000000000648947 */ /* 0x001fea0003800000 */
[----:B------:R-:W-:Y:S01]  /*0380*/  UMOV UR6, 0x6dc9c883 ;  /* 0x6dc9c88300067882 */ /* 0x000fe20000000000 */
[----:B------:R-:W-:Y:S01]  /*0390*/  UMOV UR7, 0x3fe45f30 ;  /* 0x3fe45f3000077882 */ /* 0x000fe20000000000 */
[C---:B------:R-:W-:Y:S02]  /*03a0*/  DSETP.GE.AND P0, PT, R22.reuse, 2.14748364800000000000e+09, PT ;  /* 0x41e000001600742a */ /* 0x040fe40003f06000 */
[----:B------:R-:W-:Y:S01]  /*03b0*/  DMUL R4, R22, UR6 ;  /* 0x0000000616047c28 */ /* 0x000fe20008000000 */
[----:B------:R-:W-:Y:S01]  /*03c0*/  UMOV UR6, 0x54442d18 ;  /* 0x54442d1800067882 */ /* 0x000fe20000000000 */
[----:B------:R-:W-:-:S04]  /*03d0*/  UMOV UR7, 0x3ff921fb ;  /* 0x3ff921fb00077882 */ /* 0x000fc80000000000 */
[----:B------:R-:W0:Y:S08]  /*03e0*/  F2I.F64 R28, R4 ;  /* 0x00000004001c7311 */ /* 0x000e300000301100 */
[----:B0-----:R-:W0:Y:S02]  /*03f0*/  I2F.F64 R24, R28 ;  /* 0x0000001c00187312 */ /* 0x001e240000201c00 */
[----:B0-----:R-:W-:Y:S01]  /*0400*/  DFMA R6, R24, -UR6, R22 ;  /* 0x8000000618067c2b */ /* 0x001fe20008000016 */
[----:B------:R-:W-:Y:S01]  /*0410*/  UMOV UR6, 0x33145c00 ;  /* 0x33145c0000067882 */ /* 0x000fe20000000000 */
[----:B------:R-:W-:-:S06]  /*0420*/  UMOV UR7, 0x3c91a626 ;  /* 0x3c91a62600077882 */ /* 0x000fcc0000000000 */
[----:B------:R-:W-:Y:S01]  /*0430*/  DFMA R6, R24, -UR6, R6 ;  /* 0x8000000618067c2b */ /* 0x000fe20008000006 */
[----:B------:R-:W-:Y:S01]  /*0440*/  UMOV UR6, 0x252049c0 ;  /* 0x252049c000067882 */ /* 0x000fe20000000000 */
[----:B------:R-:W-:-:S06]  /*0450*/  UMOV UR7, 0x397b839a ;  /* 0x397b839a00077882 */ /* 0x000fcc0000000000 */
[----:B------:R-:W-:Y:S01]  /*0460*/  DFMA R24, R24, -UR6, R6 ;  /* 0x8000000618187c2b */ /* 0x000fe20008000006 */
[----:B------:R-:W-:Y:S10]  /*0470*/  @!P0 BRA `(.L_x_3) ;  /* 0x0000000000208947 */ /* 0x000ff40003800000 */
[----:B------:R-:W-:Y:S01]  /*0480*/  BSSY.RECONVERGENT B1, `(.L_x_4) ;  /* 0x0000005000017945 */ /* 0x000fe20003800200 */
[----:B------:R-:W-:Y:S01]  /*0490*/  IMAD.MOV.U32 R4, RZ, RZ, R22 ;  /* 0x000000ffff047224 */ /* 0x000fe200078e0016 */
[----:B------:R-:W-:Y:S01]  /*04a0*/  MOV R26, 0x4d0 ;  /* 0x000004d0001a7802 */ /* 0x000fe20000000f00 */
[----:B------:R-:W-:-:S07]  /*04b0*/  IMAD.MOV.U32 R14, RZ, RZ, R23 ;  /* 0x000000ffff0e7224 */ /* 0x000fce00078e0017 */
[----:B-1----:R-:W-:Y:S05]  /*04c0*/  CALL.REL.NOINC `($_Z12computeAccumPhS_Pjiiiid$__internal_trig_reduction_slowpathd) ;  /* 0x0000000800307944 */ /* 0x002fea0003c00000 */
[----:B------:R-:W-:Y:S05]  /*04d0*/  BSYNC.RECONVERGENT B1 ;  /* 0x0000000000017941 */ /* 0x000fea0003800200 */
.L_x_4:
[----:B------:R-:W-:Y:S02]  /*04e0*/  IMAD.MOV.U32 R24, RZ, RZ, R4 ;  /* 0x000000ffff187224 */ /* 0x000fe400078e0004 */
[----:B------:R-:W-:-:S07]  /*04f0*/  IMAD.MOV.U32 R25, RZ, RZ, R5 ;  /* 0x000000ffff197224 */ /* 0x000fce00078e0005 */
.L_x_3:
[----:B------:R-:W-:-:S07]  /*0500*/  VIADD R28, R28, 0x1 ;  /* 0x000000011c1c7836 */ /* 0x000fce0000000000 */
.L_x_2:
[----:B------:R-:W-:-:S05]  /*0510*/  IMAD.SHL.U32 R4, R28, 0x40, RZ ;  /* 0x000000401c047824 */ /* 0x000fca00078e00ff */
[----:B------:R-:W-:-:S04]  /*0520*/  LOP3.LUT R4, R4, 0x40, RZ, 0xc0, !PT ;  /* 0x0000004004047812 */ /* 0x000fc800078ec0ff */
[----:B------:R-:W-:-:S05]  /*0530*/  IADD3 R30, P0, PT, R4, UR8, RZ ;  /* 0x00000008041e7c10 */ /* 0x000fca000ff1e0ff */
[----:B------:R-:W-:-:S05]  /*0540*/  IMAD.X R31, RZ, RZ, UR9, P0 ;  /* 0x00000009ff1f7e24 */ /* 0x000fca00080e06ff */
[----:B------:R-:W2:Y:S04]  /*0550*/  LDG.E.128.CONSTANT R4, desc[UR4][R30.64] ;  /* 0x000000041e047981 */ /* 0x000ea8000c1e9d00 */
[----:B------:R-:W3:Y:S04]  /*0560*/  LDG.E.128.CONSTANT R8, desc[UR4][R30.64+0x10] ;  /* 0x000010041e087981 */ /* 0x000ee8000c1e9d00 */
[----:B------:R-:W4:Y:S01]  /*0570*/  LDG.E.128.CONSTANT R12, desc[UR4][R30.64+0x20] ;  /* 0x000020041e0c7981 */ /* 0x000f22000c1e9d00 */
[----:B------:R-:W-:Y:S01]  /*0580*/  LOP3.LUT R26, R28, 0x1, RZ, 0xc0, !PT ;  /* 0x000000011c1a7812 */ /* 0x000fe200078ec0ff */
[----:B------:R-:W-:Y:S01]  /*0590*/  IMAD.MOV.U32 R32, RZ, RZ, 0x20fd8164 ;  /* 0x20fd8164ff207424 */ /* 0x000fe200078e00ff */
[----:B------:R-:W-:Y:S01]  /*05a0*/  DSETP.NEU.AND P1, PT, R22, +INF , PT ;  /* 0x7ff000001600742a */ /* 0x000fe20003f2d000 */
[----:B------:R-:W-:Y:S01]  /*05b0*/  IMAD.MOV.U32 R29, RZ, RZ, 0x3da8ff83 ;  /* 0x3da8ff83ff1d7424 */ /* 0x000fe200078e00ff */
[----:B------:R-:W-:Y:S01]  /*05c0*/  ISETP.NE.U32.AND P0, PT, R26, 0x1, PT ;  /* 0x000000011a00780c */ /* 0x000fe20003f05070 */
[----:B------:R-:W-:-:S03]  /*05d0*/  DMUL R26, R24, R24 ;  /* 0x00000018181a7228 */ /* 0x000fc60000000000 */
[----:B------:R-:W-:Y:S02]  /*05e0*/  FSEL R32, R32, -8.06006814911005101289e+34, !P0 ;  /* 0xf9785eba20207808 */ /* 0x000fe40004000000 */
[----:B------:R-:W-:-:S06]  /*05f0*/  FSEL R33, -R29, 0.11223486810922622681, !P0 ;  /* 0x3de5db651d217808 */ /* 0x000fcc0004000100 */
[----:B--2---:R-:W-:-:S08]  /*0600*/  DFMA R4, R26, R32, R4 ;  /* 0x000000201a04722b */ /* 0x004fd00000000004 */
[----:B------:R-:W-:-:S08]  /*0610*/  DFMA R4, R26, R4, R6 ;  /* 0x000000041a04722b */ /* 0x000fd00000000006 */
[----:B---3--:R-:W-:-:S08]  /*0620*/  DFMA R4, R26, R4, R8 ;  /* 0x000000041a04722b */ /* 0x008fd00000000008 */
[----:B------:R-:W-:-:S08]  /*0630*/  DFMA R4, R26, R4, R10 ;  /* 0x000000041a04722b */ /* 0x000fd0000000000a */
[----:B----4-:R-:W-:-:S08]  /*0640*/  DFMA R4, R26, R4, R12 ;  /* 0x000000041a04722b */ /* 0x010fd0000000000c */
[----:B------:R-:W-:-:S08]  /*0650*/  DFMA R4, R26, R4, R14 ;  /* 0x000000041a04722b */ /* 0x000fd0000000000e */
[----:B------:R-:W-:Y:S02]  /*0660*/  DFMA R24, R4, R24, R24 ;  /* 0x000000180418722b */ /* 0x000fe40000000018 */
[----:B------:R-:W-:Y:S02]  /*0670*/  DFMA R4, R26, R4, 1 ;  /* 0x3ff000001a04742b */ /* 0x000fe40000000004 */
[----:B------:R-:W-:-:S08]  /*0680*/  DMUL R26, RZ, +INF ;  /* 0x7ff00000ff1a7828 */ /* 0x000fd00000000000 */
[----:B------:R-:W-:Y:S02]  /*0690*/  FSEL R6, R4, R24, !P0 ;  /* 0x0000001804067208 */ /* 0x000fe40004000000 */
[----:B------:R-:W-:Y:S02]  /*06a0*/  FSEL R7, R5, R25, !P0 ;  /* 0x0000001905077208 */ /* 0x000fe40004000000 */
[----:B------:R-:W-:Y:S01]  /*06b0*/  LOP3.LUT P0, RZ, R28, 0x2, RZ, 0xc0, !PT ;  /* 0x000000021cff7812 */ /* 0x000fe2000780c0ff */
[----:B------:R-:W-:-:S03]  /*06c0*/  IMAD.MOV.U32 R28, RZ, RZ, RZ ;  /* 0x000000ffff1c7224 */ /* 0x000fc600078e00ff */
[----:B------:R-:W-:-:S10]  /*06d0*/  DADD R4, RZ, -R6 ;  /* 0x00000000ff047229 */ /* 0x000fd40000000806 */
[----:B------:R-:W-:Y:S02]  /*06e0*/  FSEL R24, R6, R4, !P0 ;  /* 0x0000000406187208 */ /* 0x000fe40004000000 */
[----:B------:R-:W-:Y:S01]  /*06f0*/  FSEL R25, R7, R5, !P0 ;  /* 0x0000000507197208 */ /* 0x000fe20004000000 */
[----:B------:R-:W-:Y:S06]  /*0700*/  @!P1 BRA `(.L_x_5) ;  /* 0x0000000000609947 */ /* 0x000fec0003800000 */
[----:B------:R-:W-:Y:S01]  /*0710*/  UMOV UR6, 0x6dc9c883 ;  /* 0x6dc9c88300067882 */ /* 0x000fe20000000000 */
[----:B------:R-:W-:Y:S01]  /*0720*/  UMOV UR7, 0x3fe45f30 ;  /* 0x3fe45f3000077882 */ /* 0x000fe20000000000 */
[C---:B------:R-:W-:Y:S02]  /*0730*/  DSETP.GE.AND P0, PT, R22.reuse, 2.14748364800000000000e+09, PT ;  /* 0x41e000001600742a */ /* 0x040fe40003f06000 */
[----:B------:R-:W-:Y:S01]  /*0740*/  DMUL R28, R22, UR6 ;  /* 0x00000006161c7c28 */ /* 0x000fe20008000000 */
[----:B------:R-:W-:Y:S01]  /*0750*/  UMOV UR6, 0x54442d18 ;  /* 0x54442d1800067882 */ /* 0x000fe20000000000 */
[----:B------:R-:W-:-:S08]  /*0760*/  UMOV UR7, 0x3ff921fb ;  /* 0x3ff921fb00077882 */ /* 0x000fd00000000000 */
        /* <DEDUP_REMOVED lines=16> */
.L_x_6:
[----:B------:R-:W-:Y:S02]  /*0870*/  IMAD.MOV.U32 R26, RZ, RZ, R4 ;  /* 0x000000ffff1a7224 */ /* 0x000fe400078e0004 */
[----:B------:R-:W-:-:S07]  /*0880*/  IMAD.MOV.U32 R27, RZ, RZ, R5 ;  /* 0x000000ffff1b7224 */ /* 0x000fce00078e0005 */
.L_x_5:
        /* <DEDUP_REMOVED lines=8> */
[----:B------:R-:W-:-:S02]  /*0910*/  IMAD.MOV.U32 R32, RZ, RZ, 0x20fd8164 ;  /* 0x20fd8164ff207424 */ /* 0x000fc400078e00ff */
[----:B------:R-:W-:Y:S01]  /*0920*/  IMAD.MOV.U32 R29, RZ, RZ, 0x3da8ff83 ;  /* 0x3da8ff83ff1d7424 */ /* 0x000fe200078e00ff */
[----:B------:R-:W-:Y:S01]  /*0930*/  ISETP.NE.U32.AND P0, PT, R22, 0x1, PT ;  /* 0x000000011600780c */ /* 0x000fe20003f05070 */
[----:B------:R-:W-:-:S03]  /*0940*/  DMUL R22, R26, R26 ;  /* 0x0000001a1a167228 */ /* 0x000fc60000000000 */
[----:B------:R-:W-:Y:S02]  /*0950*/  FSEL R32, R32, -8.06006814911005101289e+34, !P0 ;  /* 0xf9785eba20207808 */ /* 0x000fe40004000000 */
[----:B------:R-:W-:Y:S01]  /*0960*/  FSEL R33, -R29, 0.11223486810922622681, !P0 ;  /* 0x3de5db651d217808 */ /* 0x000fe20004000100 */
[----:B------:R-:W-:-:S05]  /*0970*/  DADD R2, R2, 1 ;  /* 0x3ff0000002027429 */ /* 0x000fca0000000000 */
[----:B--2---:R-:W-:-:S08]  /*0980*/  DFMA R4, R22, R32, R4 ;  /* 0x000000201604722b */ /* 0x004fd00000000004 */
[----:B------:R-:W-:-:S08]  /*0990*/  DFMA R4, R22, R4, R6 ;  /* 0x000000041604722b */ /* 0x000fd00000000006 */
[C---:B---3--:R-:W-:Y:S01]  /*09a0*/  DFMA R4, R22.reuse, R4, R8 ;  /* 0x000000041604722b */ /* 0x048fe20000000008 */
[----:B------:R-:W0:Y:S07]  /*09b0*/  LDC.64 R8, c[0x0][0x390] ;  /* 0x0000e400ff087b82 */ /* 0x000e2e0000000a00 */
[----:B------:R-:W-:-:S08]  /*09c0*/  DFMA R4, R22, R4, R10 ;  /* 0x000000041604722b */ /* 0x000fd0000000000a */
[----:B----4-:R-:W-:Y:S01]  /*09d0*/  DFMA R4, R22, R4, R12 ;  /* 0x000000041604722b */ /* 0x010fe2000000000c */
[----:B------:R-:W-:-:S07]  /*09e0*/  IMAD.MOV.U32 R13, RZ, RZ, 0x1 ;  /* 0x00000001ff0d7424 */ /* 0x000fce00078e00ff */
[----:B------:R-:W-:-:S08]  /*09f0*/  DFMA R4, R22, R4, R14 ;  /* 0x000000041604722b */ /* 0x000fd0000000000e */
[----:B------:R-:W-:Y:S02]  /*0a00*/  DFMA R26, R4, R26, R26 ;  /* 0x0000001a041a722b */ /* 0x000fe4000000001a */
[----:B------:R-:W-:-:S10]  /*0a10*/  DFMA R4, R22, R4, 1 ;  /* 0x3ff000001604742b */ /* 0x000fd40000000004 */
[----:B------:R-:W-:Y:S02]  /*0a20*/  FSEL R6, R4, R26, !P0 ;  /* 0x0000001a04067208 */ /* 0x000fe40004000000 */
[----:B------:R-:W-:Y:S02]  /*0a30*/  FSEL R7, R5, R27, !P0 ;  /* 0x0000001b05077208 */ /* 0x000fe40004000000 */
[----:B------:R-:W-:-:S04]  /*0a40*/  LOP3.LUT P0, RZ, R28, 0x2, RZ, 0xc0, !PT ;  /* 0x000000021cff7812 */ /* 0x000fc8000780c0ff */
[----:B------:R-:W-:-:S10]  /*0a50*/  DADD R4, RZ, -R6 ;  /* 0x00000000ff047229 */ /* 0x000fd40000000806 */
[----:B------:R-:W-:Y:S01]  /*0a60*/  FSEL R4, R6, R4, !P0 ;  /* 0x0000000406047208 */ /* 0x000fe20004000000 */
[----:B------:R-:W-:Y:S01]  /*0a70*/  IMAD.MOV.U32 R6, RZ, RZ, RZ ;  /* 0x000000ffff067224 */ /* 0x000fe200078e00ff */
[----:B------:R-:W-:Y:S01]  /*0a80*/  FSEL R5, R7, R5, !P0 ;  /* 0x0000000507057208 */ /* 0x000fe20004000000 */
[----:B------:R-:W-:-:S05]  /*0a90*/  IMAD.MOV.U32 R7, RZ, RZ, 0x3fe00000 ;  /* 0x3fe00000ff077424 */ /* 0x000fca00078e00ff */
[----:B-1----:R-:W-:-:S08]  /*0aa0*/  DMUL R4, R18, R4 ;  /* 0x0000000412047228 */ /* 0x002fd00000000000 */
[----:B------:R-:W-:-:S08]  /*0ab0*/  DFMA R4, R16, R24, R4 ;  /* 0x000000181004722b */ /* 0x000fd00000000004 */
[----:B------:R-:W-:-:S10]  /*0ac0*/  DADD R4, R4, UR10 ;  /* 0x0000000a04047e29 */ /* 0x000fd40008000000 */
[----:B------:R-:W-:-:S06]  /*0ad0*/  LOP3.LUT R7, R7, 0x80000000, R5, 0xb8, !PT ;  /* 0x8000000007077812 */ /* 0x000fcc00078eb805 */
[----:B------:R-:W-:-:S10]  /*0ae0*/  DADD.RZ R4, R4, R6 ;  /* 0x0000000004047229 */ /* 0x000fd4000000c006 */
[----:B------:R-:W1:Y:S02]  /*0af0*/  FRND.F64.TRUNC R4, R4 ;  /* 0x0000000400047313 */ /* 0x000e64000030d800 */
[----:B-1----:R-:W-:-:S10]  /*0b00*/  DMUL R6, R4, 180 ;  /* 0x4066800004067828 */ /* 0x002fd40000000000 */
[----:B------:R-:W1:Y:S02]  /*0b10*/  F2I.F64.TRUNC R7, R6 ;  /* 0x0000000600077311 */ /* 0x000e64000030d100 */
[----:B-1----:R-:W-:Y:S02]  /*0b20*/  IMAD.IADD R11, R7, 0x1, R0 ;  /* 0x00000001070b7824 */ /* 0x002fe400078e0200 */
[----:B------:R-:W-:Y:S02]  /*0b30*/  VIADD R0, R0, 0x1 ;  /* 0x0000000100007836 */ /* 0x000fe40000000000 */
[----:B0-----:R-:W-:-:S03]  /*0b40*/  IMAD.WIDE R8, R11, 0x4, R8 ;  /* 0x000000040b087825 */ /* 0x001fc600078e0208 */
[----:B------:R-:W-:Y:S02]  /*0b50*/  ISETP.NE.AND P0, PT, R0, 0xb4, PT ;  /* 0x000000b40000780c */ /* 0x000fe40003f05270 */
[----:B------:R0:W-:Y:S11]  /*0b60*/  REDG.E.ADD.STRONG.GPU desc[UR4][R8.64], R13 ;  /* 0x0000000d0800798e */ /* 0x0001f6000c12e104 */
[----:B------:R-:W-:Y:S05]  /*0b70*/  @P0 BRA `(.L_x_7) ;  /* 0xfffffff400e00947 */ /* 0x000fea000383ffff */
[----:B------:R-:W1:Y:S01]  /*0b80*/  LDCU.64 UR6, c[0x0][0x388] ;  /* 0x00007100ff0677ac */ /* 0x000e620008000a00 */
[----:B0-----:R-:W-:Y:S01]  /*0b90*/  SHF.R.S32.HI R9, RZ, 0x1f, R20 ;  /* 0x0000001fff097819 */ /* 0x001fe20000011414 */
[----:B------:R-:W-:Y:S01]  /*0ba0*/  IMAD.MOV.U32 R10, RZ, RZ, 0xff ;  /* 0x000000ffff0a7424 */ /* 0x000fe200078e00ff */
[----:B-1----:R-:W-:-:S04]  /*0bb0*/  IADD3 R2, P0, PT, R21, UR6, RZ ;  /* 0x0000000615027c10 */ /* 0x002fc8000ff1e0ff */
[C---:B------:R-:W-:Y:S02]  /*0bc0*/  IADD3 R4, P1, PT, R20.reuse, R2, RZ ;  /* 0x0000000214047210 */ /* 0x040fe40007f3e0ff */
[----:B------:R-:W-:Y:S02]  /*0bd0*/  LEA.HI.X.SX32 R3, R21, UR7, 0x1, P0 ;  /* 0x0000000715037c11 */ /* 0x000fe400080f0eff */
[----:B------:R-:W-:-:S03]  /*0be0*/  IADD3 R6, P0, PT, R20, R4, RZ ;  /* 0x0000000414067210 */ /* 0x000fc60007f1e0ff */
[C---:B------:R-:W-:Y:S01]  /*0bf0*/  IMAD.X R5, R9.reuse, 0x1, R3, P1 ;  /* 0x0000000109057824 */ /* 0x040fe200008e0603 */
[----:B------:R-:W-:Y:S01]  /*0c00*/  IADD3 R20, P1, PT, R20, R6, RZ ;  /* 0x0000000614147210 */ /* 0x000fe20007f3e0ff */
[----:B------:R-:W-:Y:S02]  /*0c10*/  STG.E.U8 desc[UR4][R2.64], R10 ;  /* 0x0000000a02007986 */ /* 0x000fe4000c101104 */
[C---:B------:R-:W-:Y:S02]  /*0c20*/  IMAD.X R7, R9.reuse, 0x1, R5, P0 ;  /* 0x0000000109077824 */ /* 0x040fe400000e0605 */
[----:B------:R-:W-:Y:S02]  /*0c30*/  STG.E.U8 desc[UR4][R4.64], R10 ;  /* 0x0000000a04007986 */ /* 0x000fe4000c101104 */
[----:B------:R-:W-:Y:S02]  /*0c40*/  IMAD.X R21, R9, 0x1, R7, P1 ;  /* 0x0000000109157824 */ /* 0x000fe400008e0607 */
[----:B------:R-:W-:Y:S04]  /*0c50*/  STG.E.U8 desc[UR4][R6.64], R10 ;  /* 0x0000000a06007986 */ /* 0x000fe8000c101104 */
[----:B------:R-:W-:Y:S01]  /*0c60*/  STG.E.U8 desc[UR4][R20.64], R10 ;  /* 0x0000000a14007986 */ /* 0x000fe2000c101104 */
[----:B------:R-:W-:Y:S05]  /*0c70*/  EXIT ;  /* 0x000000000000794d */ /* 0x000fea0003800000 */
.L_x_1:
[----:B------:R-:W-:Y:S05]  /*0c80*/  BSYNC.RECONVERGENT B0 ;  /* 0x0000000000007941 */ /* 0x000fea0003800200 */
.L_x_0:
[----:B------:R-:W0:Y:S01]  /*0c90*/  LDCU.64 UR6, c[0x0][0x388] ;  /* 0x00007100ff0677ac */ /* 0x000e220008000a00 */
[----:B------:R-:W-:Y:S01]  /*0ca0*/  SHF.R.S32.HI R9, RZ, 0x1f, R20 ;  /* 0x0000001fff097819 */ /* 0x000fe20000011414 */
[----:B------:R-:W-:Y:S01]  /*0cb0*/  IMAD.MOV.U32 R10, RZ, RZ, 0xff ;  /* 0x000000ffff0a7424 */ /* 0x000fe200078e00ff */
[----:B0-----:R-:W-:-:S04]  /*0cc0*/  IADD3 R2, P0, PT, R21, UR6, RZ ;  /* 0x0000000615027c10 */ /* 0x001fc8000ff1e0ff */
[----:B------:R-:W-:Y:S02]  /*0cd0*/  IADD3 R4, P1, PT, R20, R2, RZ ;  /* 0x0000000214047210 */ /* 0x000fe40007f3e0ff */
[----:B------:R-:W-:Y:S02]  /*0ce0*/  IADD3.X R3, PT, PT, R8, UR7, RZ, P0, !PT ;  /* 0x0000000708037c10 */ /* 0x000fe400087fe4ff */
[----:B------:R-:W-:-:S03]  /*0cf0*/  IADD3 R6, P0, PT, R20, R4, RZ ;  /* 0x0000000414067210 */ /* 0x000fc60007f1e0ff */
[C---:B------:R-:W-:Y:S01]  /*0d00*/  IMAD.X R5, R9.reuse, 0x1, R3, P1 ;  /* 0x0000000109057824 */ /* 0x040fe200008e0603 */
[----:B------:R-:W-:Y:S01]  /*0d10*/  IADD3 R20, P1, PT, R20, R6, RZ ;  /* 0x0000000614147210 */ /* 0x000fe20007f3e0ff */
[----:B------:R-:W-:Y:S02]  /*0d20*/  STG.E.U8 desc[UR4][R2.64], RZ ;  /* 0x000000ff02007986 */ /* 0x000fe4000c101104 */
[C---:B------:R-:W-:Y:S02]  /*0d30*/  IMAD.X R7, R9.reuse, 0x1, R5, P0 ;  /* 0x0000000109077824 */ /* 0x040fe400000e0605 */
[----:B------:R-:W-:Y:S02]  /*0d40*/  STG.E.U8 desc[UR4][R4.64], RZ ;  /* 0x000000ff04007986 */ /* 0x000fe4000c101104 */
[----:B------:R-:W-:Y:S02]  /*0d50*/  IMAD.X R21, R9, 0x1, R7, P1 ;  /* 0x0000000109157824 */ /* 0x000fe400008e0607 */
[----:B------:R-:W-:Y:S04]  /*0d60*/  STG.E.U8 desc[UR4][R6.64], RZ ;  /* 0x000000ff06007986 */ /* 0x000fe8000c101104 */
[----:B------:R-:W-:Y:S01]  /*0d70*/  STG.E.U8 desc[UR4][R20.64], R10 ;  /* 0x0000000a14007986 */ /* 0x000fe2000c101104 */
[----:B------:R-:W-:Y:S05]  /*0d80*/  EXIT ;  /* 0x000000000000794d */ /* 0x000fea0003800000 */
        .type           $_Z12computeAccumPhS_Pjiiiid$__internal_trig_reduction_slowpathd,@function
        .size           $_Z12computeAccumPhS_Pjiiiid$__internal_trig_reduction_slowpathd,(.L_x_16 - $_Z12computeAccumPhS_Pjiiiid$__internal_trig_reduction_slowpathd)
$_Z12computeAccumPhS_Pjiiiid$__internal_trig_reduction_slowpathd:
[----:B------:R-:W-:Y:S01]  /*0d90*/  SHF.R.U32.HI R12, RZ, 0x14, R14 ;  /* 0x00000014ff0c7819 */ /* 0x000fe2000001160e */
[----:B------:R-:W-:Y:S02]  /*0da0*/  IMAD.MOV.U32 R13, RZ, RZ, R4 ;  /* 0x000000ffff0d7224 */ /* 0x000fe400078e0004 */
[----:B------:R-:W-:Y:S01]  /*0db0*/  IMAD.MOV.U32 R4, RZ, RZ, RZ ;  /* 0x000000ffff047224 */ /* 0x000fe200078e00ff */
[----:B------:R-:W-:-:S04]  /*0dc0*/  LOP3.LUT R5, R12, 0x7ff, RZ, 0xc0, !PT ;  /* 0x000007ff0c057812 */ /* 0x000fc800078ec0ff */
[----:B------:R-:W-:-:S13]  /*0dd0*/  ISETP.NE.AND P0, PT, R5, 0x7ff, PT ;  /* 0x000007ff0500780c */ /* 0x000fda0003f05270 */
[----:B------:R-:W-:Y:S05]  /*0de0*/  @!P0 BRA `(.L_x_8) ;  /* 0x0000000800488947 */ /* 0x000fea0003800000 */
[----:B------:R-:W-:Y:S01]  /*0df0*/  VIADD R4, R5, 0xfffffc00 ;  /* 0xfffffc0005047836 */ /* 0x000fe20000000000 */
[----:B------:R-:W-:Y:S01]  /*0e00*/  BSSY.RECONVERGENT B2, `(.L_x_9) ;  /* 0x000002f000027945 */ /* 0x000fe20003800200 */
[----:B------:R-:W-:-:S03]  /*0e10*/  CS2R R8, SRZ ;  /* 0x0000000000087805 */ /* 0x000fc6000001ff00 */
[----:B------:R-:W-:Y:S02]  /*0e20*/  SHF.R.U32.HI R15, RZ, 0x6, R4 ;  /* 0x00000006ff0f7819 */ /* 0x000fe40000011604 */
[----:B------:R-:W-:Y:S02]  /*0e30*/  ISETP.GE.U32.AND P0, PT, R4, 0x80, PT ;  /* 0x000000800400780c */ /* 0x000fe40003f06070 */
[C---:B------:R-:W-:Y:S02]  /*0e40*/  IADD3 R10, PT, PT, -R15.reuse, 0x13, RZ ;  /* 0x000000130f0a7810 */ /* 0x040fe40007ffe1ff */
[----:B------:R-:W-:Y:S02]  /*0e50*/  IADD3 R11, PT, PT, -R15, 0xf, RZ ;  /* 0x0000000f0f0b7810 */ /* 0x000fe40007ffe1ff */
[----:B------:R-:W-:-:S04]  /*0e60*/  SEL R10, R10, 0x12, P0 ;  /* 0x000000120a0a7807 */ /* 0x000fc80000000000 */
[----:B------:R-:W-:-:S13]  /*0e70*/  ISETP.GE.AND P0, PT, R11, R10, PT ;  /* 0x0000000a0b00720c */ /* 0x000fda0003f06270 */
[----:B------:R-:W-:Y:S05]  /*0e80*/  @P0 BRA `(.L_x_10) ;  /* 0x0000000000980947 */ /* 0x000fea0003800000 */
[----:B------:R-:W0:Y:S01]  /*0e90*/  LDC.64 R4, c[0x0][0x358] ;  /* 0x0000d600ff047b82 */ /* 0x000e220000000a00 */
[C---:B------:R-:W-:Y:S01]  /*0ea0*/  SHF.L.U64.HI R29, R13.reuse, 0xb, R14 ;  /* 0x0000000b0d1d7819 */ /* 0x040fe2000001020e */
[----:B------:R-:W-:Y:S01]  /*0eb0*/  BSSY.RECONVERGENT B3, `(.L_x_11) ;  /* 0x0000022000037945 */ /* 0x000fe20003800200 */
[----:B------:R-:W-:Y:S01]  /*0ec0*/  IMAD.SHL.U32 R13, R13, 0x800, RZ ;  /* 0x000008000d0d7824 */ /* 0x000fe200078e00ff */
[----:B------:R-:W-:Y:S01]  /*0ed0*/  IADD3 R27, PT, PT, RZ, -R15, -R10 ;  /* 0x8000000fff1b7210 */ /* 0x000fe20007ffe80a */
[----:B------:R-:W-:Y:S01]  /*0ee0*/  IMAD.MOV.U32 R28, RZ, RZ, RZ ;  /* 0x000000ffff1c7224 */ /* 0x000fe200078e00ff */
[----:B------:R-:W-:Y:S02]  /*0ef0*/  CS2R R8, SRZ ;  /* 0x0000000000087805 */ /* 0x000fe4000001ff00 */
[----:B------:R-:W-:-:S07]  /*0f00*/  LOP3.LUT R29, R29, 0x80000000, RZ, 0xfc, !PT ;  /* 0x800000001d1d7812 */ /* 0x000fce00078efcff */
.L_x_12:
[----:B------:R-:W1:Y:S01]  /*0f10*/  LDC.64 R6, c[0x4][RZ] ;  /* 0x01000000ff067b82 */ /* 0x000e620000000a00 */
[----:B0-----:R-:W-:Y:S02]  /*0f20*/  R2UR UR6, R4 ;  /* 0x00000000040672ca */ /* 0x001fe400000e0000 */
[----:B------:R-:W-:Y:S01]  /*0f30*/  R2UR UR7, R5 ;  /* 0x00000000050772ca */ /* 0x000fe200000e0000 */
[----:B-1----:R-:W-:-:S12]  /*0f40*/  IMAD.WIDE R6, R11, 0x8, R6 ;  /* 0x000000080b067825 */ /* 0x002fd800078e0206 */
[----:B------:R-:W2:Y:S01]  /*0f50*/  LDG.E.64.CONSTANT R6, desc[UR6][R6.64] ;  /* 0x0000000606067981 */ /* 0x000ea2000c1e9b00 */
[----:B------:R-:W-:Y:S02]  /*0f60*/  VIADD R27, R27, 0x1 ;  /* 0x000000011b1b7836 */ /* 0x000fe40000000000 */
[----:B------:R-:W-:Y:S02]  /*0f70*/  VIADD R11, R11, 0x1 ;  /* 0x000000010b0b7836 */ /* 0x000fe40000000000 */
[----:B--2---:R-:W-:-:S04]  /*0f80*/  IMAD.WIDE.U32 R8, P2, R6, R13, R8 ;  /* 0x0000000d06087225 */ /* 0x004fc80007840008 */
[----:B------:R-:W-:Y:S02]  /*0f90*/  IMAD R31, R6, R29, RZ ;  /* 0x0000001d061f7224 */ /* 0x000fe400078e02ff */
[CC--:B------:R-:W-:Y:S02]  /*0fa0*/  IMAD R30, R7.reuse, R13.reuse, RZ ;  /* 0x0000000d071e7224 */ /* 0x0c0fe400078e02ff */
[----:B------:R-:W-:Y:S01]  /*0fb0*/  IMAD.HI.U32 R33, R7, R13, RZ ;  /* 0x0000000d07217227 */ /* 0x000fe200078e00ff */
[----:B------:R-:W-:-:S03]  /*0fc0*/  IADD3 R9, P0, PT, R31, R9, RZ ;  /* 0x000000091f097210 */ /* 0x000fc60007f1e0ff */
[----:B------:R-:W-:Y:S01]  /*0fd0*/  IMAD R31, R28, 0x8, R1 ;  /* 0x000000081c1f7824 */ /* 0x000fe200078e0201 */
[----:B------:R-:W-:Y:S01]  /*0fe0*/  IADD3 R9, P1, PT, R30, R9, RZ ;  /* 0x000000091e097210 */ /* 0x000fe20007f3e0ff */
[----:B------:R-:W-:-:S04]  /*0ff0*/  IMAD.HI.U32 R30, R6, R29, RZ ;  /* 0x0000001d061e7227 */ /* 0x000fc800078e00ff */
[----:B------:R-:W-:Y:S01]  /*1000*/  IMAD.X R6, RZ, RZ, R30, P2 ;  /* 0x000000ffff067224 */ /* 0x000fe200010e061e */
[----:B------:R0:W-:Y:S01]  /*1010*/  STL.64 [R31], R8 ;  /* 0x000000081f007387 */ /* 0x0001e20000100a00 */
[----:B------:R-:W-:-:S03]  /*1020*/  IMAD.HI.U32 R30, R7, R29, RZ ;  /* 0x0000001d071e7227 */ /* 0x000fc600078e00ff */
[----:B------:R-:W-:Y:S01]  /*1030*/  IADD3.X R6, P0, PT, R33, R6, RZ, P0, !PT ;  /* 0x0000000621067210 */ /* 0x000fe2000071e4ff */
[----:B------:R-:W-:Y:S02]  /*1040*/  IMAD R7, R7, R29, RZ ;  /* 0x0000001d07077224 */ /* 0x000fe400078e02ff */
[----:B------:R-:W-:-:S03]  /*1050*/  VIADD R28, R28, 0x1 ;  /* 0x000000011c1c7836 */ /* 0x000fc60000000000 */
[----:B------:R-:W-:Y:S01]  /*1060*/  IADD3.X R7, P1, PT, R7, R6, RZ, P1, !PT ;  /* 0x0000000607077210 */ /* 0x000fe20000f3e4ff */
[----:B------:R-:W-:Y:S01]  /*1070*/  IMAD.X R6, RZ, RZ, R30, P0 ;  /* 0x000000ffff067224 */ /* 0x000fe200000e061e */
[----:B------:R-:W-:-:S03]  /*1080*/  ISETP.NE.AND P0, PT, R27, -0xf, PT ;  /* 0xfffffff11b00780c */ /* 0x000fc60003f05270 */
[----:B------:R-:W-:Y:S02]  /*1090*/  IMAD.X R6, RZ, RZ, R6, P1 ;  /* 0x000000ffff067224 */ /* 0x000fe400008e0606 */
[----:B0-----:R-:W-:Y:S02]  /*10a0*/  IMAD.MOV.U32 R8, RZ, RZ, R7 ;  /* 0x000000ffff087224 */ /* 0x001fe400078e0007 */
[----:B------:R-:W-:-:S06]  /*10b0*/  IMAD.MOV.U32 R9, RZ, RZ, R6 ;  /* 0x000000ffff097224 */ /* 0x000fcc00078e0006 */
[----:B------:R-:W-:Y:S05]  /*10c0*/  @P0 BRA `(.L_x_12) ;  /* 0xfffffffc00900947 */ /* 0x000fea000383ffff */
[----:B------:R-:W-:Y:S05]  /*10d0*/  BSYNC.RECONVERGENT B3 ;  /* 0x0000000000037941 */ /* 0x000fea0003800200 */
.L_x_11:
[----:B------:R-:W-:-:S07]  /*10e0*/  IMAD.MOV.U32 R11, RZ, RZ, R10 ;  /* 0x000000ffff0b7224 */ /* 0x000fce00078e000a */
.L_x_10:
[----:B------:R-:W-:Y:S05]  /*10f0*/  BSYNC.RECONVERGENT B2 ;  /* 0x0000000000027941 */ /* 0x000fea0003800200 */
.L_x_9:
[----:B------:R-:W-:Y:S01]  /*1100*/  LOP3.LUT P0, R31, R12, 0x3f, RZ, 0xc0, !PT ;  /* 0x0000003f0c1f7812 */ /* 0x000fe2000780c0ff */
[----:B------:R-:W-:-:S04]  /*1110*/  IMAD.IADD R4, R15, 0x1, R11 ;  /* 0x000000010f047824 */ /* 0x000fc800078e020b */
[----:B------:R-:W-:-:S05]  /*1120*/  IMAD.U32 R33, R4, 0x8, R1 ;  /* 0x0000000804217824 */ /* 0x000fca00078e0001 */
[----:B------:R0:W-:Y:S04]  /*1130*/  STL.64 [R33+-0x78], R8 ;  /* 0xffff880821007387 */ /* 0x0001e80000100a00 */
[----:B------:R-:W2:Y:S04]  /*1140*/  @P0 LDL.64 R12, [R1+0x8] ;  /* 0x00000800010c0983 */ /* 0x000ea80000100a00 */
[----:B------:R-:W3:Y:S04]  /*1150*/  LDL.64 R6, [R1+0x10] ;  /* 0x0000100001067983 */ /* 0x000ee80000100a00 */
[----:B------:R-:W4:Y:S01]  /*1160*/  LDL.64 R4, [R1+0x18] ;  /* 0x0000180001047983 */ /* 0x000f220000100a00 */
[----:B------:R-:W-:Y:S01]  /*1170*/  @P0 LOP3.LUT R10, R31, 0x3f, RZ, 0x3c, !PT ;  /* 0x0000003f1f0a0812 */ /* 0x000fe200078e3cff */
[----:B------:R-:W-:Y:S01]  /*1180*/  BSSY.RECONVERGENT B2, `(.L_x_13) ;  /* 0x0000034000027945 */ /* 0x000fe20003800200 */
[----:B--2---:R-:W-:-:S02]  /*1190*/  @P0 SHF.R.U64 R11, R12, 0x1, R13 ;  /* 0x000000010c0b0819 */ /* 0x004fc4000000120d */
[----:B------:R-:W-:Y:S02]  /*11a0*/  @P0 SHF.R.U32.HI R13, RZ, 0x1, R13 ;  /* 0x00000001ff0d0819 */ /* 0x000fe4000001160d */
[CC--:B---3--:R-:W-:Y:S02]  /*11b0*/  @P0 SHF.L.U32 R15, R6.reuse, R31.reuse, RZ ;  /* 0x0000001f060f0219 */ /* 0x0c8fe400000006ff */
[----:B0-----:R-:W-:Y:S02]  /*11c0*/  @P0 SHF.R.U64 R8, R11, R10, R13 ;  /* 0x0000000a0b080219 */ /* 0x001fe4000000120d */
[--C-:B------:R-:W-:Y:S02]  /*11d0*/  @P0 SHF.R.U32.HI R29, RZ, 0x1, R7.reuse ;  /* 0x00000001ff1d0819 */ /* 0x100fe40000011607 */
[C-C-:B------:R-:W-:Y:S02]  /*11e0*/  @P0 SHF.R.U64 R27, R6.reuse, 0x1, R7.reuse ;  /* 0x00000001061b0819 */ /* 0x140fe40000001207 */
[----:B------:R-:W-:-:S02]  /*11f0*/  @P0 SHF.L.U64.HI R12, R6, R31, R7 ;  /* 0x0000001f060c0219 */ /* 0x000fc40000010207 */
[----:B------:R-:W-:Y:S02]  /*1200*/  @P0 SHF.R.U32.HI R9, RZ, R10, R13 ;  /* 0x0000000aff090219 */ /* 0x000fe4000001160d */
[----:B------:R-:W-:Y:S02]  /*1210*/  @P0 LOP3.LUT R6, R15, R8, RZ, 0xfc, !PT ;  /* 0x000000080f060212 */ /* 0x000fe400078efcff */
[----:B----4-:R-:W-:Y:S02]  /*1220*/  @P0 SHF.L.U32 R11, R4, R31, RZ ;  /* 0x0000001f040b0219 */ /* 0x010fe400000006ff */
[----:B------:R-:W-:Y:S01]  /*1230*/  @P0 SHF.R.U64 R28, R27, R10, R29 ;  /* 0x0000000a1b1c0219 */ /* 0x000fe2000000121d */
[----:B------:R-:W-:Y:S01]  /*1240*/  IMAD.SHL.U32 R8, R6, 0x4, RZ ;  /* 0x0000000406087824 */ /* 0x000fe200078e00ff */
[----:B------:R-:W-:Y:S02]  /*1250*/  @P0 LOP3.LUT R7, R12, R9, RZ, 0xfc, !PT ;  /* 0x000000090c070212 */ /* 0x000fe400078efcff */
[----:B------:R-:W-:-:S02]  /*1260*/  @P0 SHF.L.U64.HI R31, R4, R31, R5 ;  /* 0x0000001f041f0219 */ /* 0x000fc40000010205 */
[----:B------:R-:W-:Y:S02]  /*1270*/  @P0 LOP3.LUT R4, R11, R28, RZ, 0xfc, !PT ;  /* 0x0000001c0b040212 */ /* 0x000fe400078efcff */
[----:B------:R-:W-:Y:S02]  /*1280*/  @P0 SHF.R.U32.HI R10, RZ, R10, R29 ;  /* 0x0000000aff0a0219 */ /* 0x000fe4000001161d */
[----:B------:R-:W-:Y:S02]  /*1290*/  SHF.L.U64.HI R12, R6, 0x2, R7 ;  /* 0x00000002060c7819 */ /* 0x000fe40000010207 */
[----:B------:R-:W-:Y:S02]  /*12a0*/  SHF.L.W.U32.HI R6, R7, 0x2, R4 ;  /* 0x0000000207067819 */ /* 0x000fe40000010e04 */
[----:B------:R-:W-:Y:S02]  /*12b0*/  @P0 LOP3.LUT R5, R31, R10, RZ, 0xfc, !PT ;  /* 0x0000000a1f050212 */ /* 0x000fe400078efcff */
[----:B------:R-:W-:-:S02]  /*12c0*/  IADD3 RZ, P0, PT, RZ, -R8, RZ ;  /* 0x80000008ffff7210 */ /* 0x000fc40007f1e0ff */
[----:B------:R-:W-:Y:S02]  /*12d0*/  LOP3.LUT R7, RZ, R12, RZ, 0x33, !PT ;  /* 0x0000000cff077212 */ /* 0x000fe400078e33ff */
[----:B------:R-:W-:Y:S02]  /*12e0*/  SHF.L.W.U32.HI R4, R4, 0x2, R5 ;  /* 0x0000000204047819 */ /* 0x000fe40000010e05 */
[----:B------:R-:W-:Y:S02]  /*12f0*/  LOP3.LUT R10, RZ, R6, RZ, 0x33, !PT ;  /* 0x00000006ff0a7212 */ /* 0x000fe400078e33ff */
[----:B------:R-:W-:Y:S02]  /*1300*/  IADD3.X R9, P0, PT, RZ, R7, RZ, P0, !PT ;  /* 0x00000007ff097210 */ /* 0x000fe4000071e4ff */
[----:B------:R-:W-:Y:S02]  /*1310*/  LOP3.LUT R7, RZ, R4, RZ, 0x33, !PT ;  /* 0x00000004ff077212 */ /* 0x000fe400078e33ff */
[----:B------:R-:W-:-:S02]  /*1320*/  IADD3.X R11, P1, PT, RZ, R10, RZ, P0, !PT ;  /* 0x0000000aff0b7210 */ /* 0x000fc4000073e4ff */
[----:B------:R-:W-:-:S03]  /*1330*/  ISETP.GT.U32.AND P2, PT, R6, -0x1, PT ;  /* 0xffffffff0600780c */ /* 0x000fc60003f44070 */
[----:B------:R-:W-:Y:S01]  /*1340*/  IMAD.X R7, RZ, RZ, R7, P1 ;  /* 0x000000ffff077224 */ /* 0x000fe200008e0607 */
[----:B------:R-:W-:-:S04]  /*1350*/  ISETP.GT.AND.EX P0, PT, R4, -0x1, PT, P2 ;  /* 0xffffffff0400780c */ /* 0x000fc80003f04320 */
[----:B------:R-:W-:Y:S02]  /*1360*/  SEL R7, R4, R7, P0 ;  /* 0x0000000704077207 */ /* 0x000fe40000000000 */
[----:B------:R-:W-:Y:S02]  /*1370*/  SEL R13, R6, R11, P0 ;  /* 0x0000000b060d7207 */ /* 0x000fe40000000000 */
[----:B------:R-:W-:Y:S02]  /*1380*/  ISETP.NE.U32.AND P1, PT, R7, RZ, PT ;  /* 0x000000ff0700720c */ /* 0x000fe40003f25070 */
[----:B------:R-:W-:Y:S02]  /*1390*/  SEL R9, R12, R9, P0 ;  /* 0x000000090c097207 */ /* 0x000fe40000000000 */
[----:B------:R-:W-:Y:S01]  /*13a0*/  SEL R10, R13, R7, !P1 ;  /* 0x000000070d0a7207 */ /* 0x000fe20004800000 */
[----:B------:R-:W-:-:S05]  /*13b0*/  @!P0 IMAD.MOV R8, RZ, RZ, -R8 ;  /* 0x000000ffff088224 */ /* 0x000fca00078e0a08 */
[----:B------:R-:W0:Y:S02]  /*13c0*/  FLO.U32 R10, R10 ;  /* 0x0000000a000a7300 */ /* 0x000e2400000e0000 */
[C---:B0-----:R-:W-:Y:S02]  /*13d0*/  IADD3 R11, PT, PT, -R10.reuse, 0x1f, RZ ;  /* 0x0000001f0a0b7810 */ /* 0x041fe40007ffe1ff */
[----:B------:R-:W-:-:S03]  /*13e0*/  IADD3 R6, PT, PT, -R10, 0x3f, RZ ;  /* 0x0000003f0a067810 */ /* 0x000fc60007ffe1ff */
[----:B------:R-:W-:-:S05]  /*13f0*/  @P1 IMAD.MOV R6, RZ, RZ, R11 ;  /* 0x000000ffff061224 */ /* 0x000fca00078e020b */
[----:B------:R-:W-:-:S13]  /*1400*/  ISETP.NE.AND P1, PT, R6, RZ, PT ;  /* 0x000000ff0600720c */ /* 0x000fda0003f25270 */
[----:B------:R-:W-:Y:S05]  /*1410*/  @!P1 BRA `(.L_x_14) ;  /* 0x0000000000289947 */ /* 0x000fea0003800000 */
[--C-:B------:R-:W-:Y:S02]  /*1420*/  SHF.R.U64 R10, R8, 0x1, R9.reuse ;  /* 0x00000001080a7819 */ /* 0x100fe40000001209 */
[C---:B------:R-:W-:Y:S02]  /*1430*/  LOP3.LUT R8, R6.reuse, 0x3f, RZ, 0xc0, !PT ;  /* 0x0000003f06087812 */ /* 0x040fe400078ec0ff */
[----:B------:R-:W-:Y:S02]  /*1440*/  SHF.R.U32.HI R12, RZ, 0x1, R9 ;  /* 0x00000001ff0c7819 */ /* 0x000fe40000011609 */
[----:B------:R-:W-:Y:S02]  /*1450*/  LOP3.LUT R9, R6, 0x3f, RZ, 0xc, !PT ;  /* 0x0000003f06097812 */ /* 0x000fe400078e0cff */
[CC--:B------:R-:W-:Y:S02]  /*1460*/  SHF.L.U64.HI R28, R13.reuse, R8.reuse, R7 ;  /* 0x000000080d1c7219 */ /* 0x0c0fe40000010207 */
[----:B------:R-:W-:-:S02]  /*1470*/  SHF.L.U32 R8, R13, R8, RZ ;  /* 0x000000080d087219 */ /* 0x000fc400000006ff */
[-CC-:B------:R-:W-:Y:S02]  /*1480*/  SHF.R.U64 R7, R10, R9.reuse, R12.reuse ;  /* 0x000000090a077219 */ /* 0x180fe4000000120c */
[----:B------:R-:W-:Y:S02]  /*1490*/  SHF.R.U32.HI R9, RZ, R9, R12 ;  /* 0x00000009ff097219 */ /* 0x000fe4000001160c */
[----:B------:R-:W-:Y:S02]  /*14a0*/  LOP3.LUT R13, R8, R7, RZ, 0xfc, !PT ;  /* 0x00000007080d7212 */ /* 0x000fe400078efcff */
[----:B------:R-:W-:-:S07]  /*14b0*/  LOP3.LUT R7, R28, R9, RZ, 0xfc, !PT ;  /* 0x000000091c077212 */ /* 0x000fce00078efcff */
.L_x_14:
[----:B------:R-:W-:Y:S05]  /*14c0*/  BSYNC.RECONVERGENT B2 ;  /* 0x0000000000027941 */ /* 0x000fea0003800200 */
.L_x_13:
[----:B------:R-:W-:-:S04]  /*14d0*/  IMAD.WIDE.U32 R10, R13, 0x2168c235, RZ ;  /* 0x2168c2350d0a7825 */ /* 0x000fc800078e00ff */
[----:B------:R-:W-:Y:S01]  /*14e0*/  IMAD.MOV.U32 R8, RZ, RZ, R11 ;  /* 0x000000ffff087224 */ /* 0x000fe200078e000b */
[----:B------:R-:W-:Y:S01]  /*14f0*/  IADD3 RZ, P1, PT, R10, R10, RZ ;  /* 0x0000000a0aff7210 */ /* 0x000fe20007f3e0ff */
[----:B------:R-:W-:Y:S02]  /*1500*/  IMAD.MOV.U32 R9, RZ, RZ, RZ ;  /* 0x000000ffff097224 */ /* 0x000fe400078e00ff */
[----:B------:R-:W-:-:S04]  /*1510*/  IMAD.HI.U32 R11, R7, -0x36f0255e, RZ ;  /* 0xc90fdaa2070b7827 */ /* 0x000fc800078e00ff */
[----:B------:R-:W-:-:S04]  /*1520*/  IMAD.WIDE.U32 R8, R13, -0x36f0255e, R8 ;  /* 0xc90fdaa20d087825 */ /* 0x000fc800078e0008 */
[C---:B------:R-:W-:Y:S02]  /*1530*/  IMAD R13, R7.reuse, -0x36f0255e, RZ ;  /* 0xc90fdaa2070d7824 */ /* 0x040fe400078e02ff */
[----:B------:R-:W-:-:S04]  /*1540*/  IMAD.WIDE.U32 R8, P2, R7, 0x2168c235, R8 ;  /* 0x2168c23507087825 */ /* 0x000fc80007840008 */
[----:B------:R-:W-:Y:S01]  /*1550*/  IMAD.X R7, RZ, RZ, R11, P2 ;  /* 0x000000ffff077224 */ /* 0x000fe200010e060b */
[----:B------:R-:W-:Y:S02]  /*1560*/  IADD3 R9, P2, PT, R13, R9, RZ ;  /* 0x000000090d097210 */ /* 0x000fe40007f5e0ff */
[----:B------:R-:W-:Y:S02]  /*1570*/  IADD3.X RZ, P1, PT, R8, R8, RZ, P1, !PT ;  /* 0x0000000808ff7210 */ /* 0x000fe40000f3e4ff */
[C---:B------:R-:W-:Y:S01]  /*1580*/  ISETP.GT.U32.AND P3, PT, R9.reuse, RZ, PT ;  /* 0x000000ff0900720c */ /* 0x040fe20003f64070 */
[----:B------:R-:W-:Y:S01]  /*1590*/  IMAD.X R7, RZ, RZ, R7, P2 ;  /* 0x000000ffff077224 */ /* 0x000fe200010e0607 */
[----:B------:R-:W-:-:S04]  /*15a0*/  IADD3.X R8, P2, PT, R9, R9, RZ, P1, !PT ;  /* 0x0000000909087210 */ /* 0x000fc80000f5e4ff */
[C---:B------:R-:W-:Y:S01]  /*15b0*/  ISETP.GT.AND.EX P1, PT, R7.reuse, RZ, PT, P3 ;  /* 0x000000ff0700720c */ /* 0x040fe20003f24330 */
[----:B------:R-:W-:-:S03]  /*15c0*/  IMAD.X R10, R7, 0x1, R7, P2 ;  /* 0x00000001070a7824 */ /* 0x000fc600010e0607 */
[----:B------:R-:W-:Y:S02]  /*15d0*/  SEL R8, R8, R9, P1 ;  /* 0x0000000908087207 */ /* 0x000fe40000800000 */
[----:B------:R-:W-:Y:S02]  /*15e0*/  SEL R9, R10, R7, P1 ;  /* 0x000000070a097207 */ /* 0x000fe40000800000 */
[----:B------:R-:W-:Y:S02]  /*15f0*/  IADD3 R8, P2, PT, R8, 0x1, RZ ;  /* 0x0000000108087810 */ /* 0x000fe40007f5e0ff */
[----:B------:R-:W-:Y:S02]  /*1600*/  SEL R11, RZ, 0xffffffff, !P1 ;  /* 0xffffffffff0b7807 */ /* 0x000fe40004800000 */
[----:B------:R-:W-:Y:S01]  /*1610*/  LOP3.LUT P1, R7, R14, 0x80000000, RZ, 0xc0, !PT ;  /* 0x800000000e077812 */ /* 0x000fe2000782c0ff */
[----:B------:R-:W-:Y:S02]  /*1620*/  IMAD.X R9, RZ, RZ, R9, P2 ;  /* 0x000000ffff097224 */ /* 0x000fe400010e0609 */
[----:B------:R-:W-:Y:S01]  /*1630*/  IMAD.IADD R6, R11, 0x1, -R6 ;  /* 0x000000010b067824 */ /* 0x000fe200078e0a06 */
[----:B------:R-:W-:-:S02]  /*1640*/  SHF.R.U32.HI R11, RZ, 0x1e, R5 ;  /* 0x0000001eff0b7819 */ /* 0x000fc40000011605 */
[----:B------:R-:W-:Y:S01]  /*1650*/  SHF.R.U64 R8, R8, 0xa, R9 ;  /* 0x0000000a08087819 */ /* 0x000fe20000001209 */
[----:B------:R-:W-:Y:S01]  /*1660*/  IMAD.SHL.U32 R6, R6, 0x100000, RZ ;  /* 0x0010000006067824 */ /* 0x000fe200078e00ff */
[----:B------:R-:W-:Y:S02]  /*1670*/  LEA.HI R4, R4, R11, RZ, 0x1 ;  /* 0x0000000b04047211 */ /* 0x000fe400078f08ff */
[----:B------:R-:W-:Y:S02]  /*1680*/  IADD3 R8, P2, PT, R8, 0x1, RZ ;  /* 0x0000000108087810 */ /* 0x000fe40007f5e0ff */
[----:B------:R-:W-:Y:S01]  /*1690*/  @!P0 LOP3.LUT R7, R7, 0x80000000, RZ, 0x3c, !PT ;  /* 0x8000000007078812 */ /* 0x000fe200078e3cff */
[----:B------:R-:W-:Y:S01]  /*16a0*/  @P1 IMAD.MOV R4, RZ, RZ, -R4 ;  /* 0x000000ffff041224 */ /* 0x000fe200078e0a04 */
[----:B------:R-:W-:-:S04]  /*16b0*/  LEA.HI.X R9, R9, RZ, RZ, 0x16, P2 ;  /* 0x000000ff09097211 */ /* 0x000fc800010fb4ff */
[--C-:B------:R-:W-:Y:S02]  /*16c0*/  SHF.R.U64 R8, R8, 0x1, R9.reuse ;  /* 0x0000000108087819 */ /* 0x100fe40000001209 */
[----:B------:R-:W-:Y:S02]  /*16d0*/  SHF.R.U32.HI R5, RZ, 0x1, R9 ;  /* 0x00000001ff057819 */ /* 0x000fe40000011609 */
[----:B------:R-:W-:-:S04]  /*16e0*/  IADD3 R13, P2, P3, RZ, RZ, R8 ;  /* 0x000000ffff0d7210 */ /* 0x000fc80007b5e008 */
[----:B------:R-:W-:-:S04]  /*16f0*/  IADD3.X R6, PT, PT, R6, 0x3fe00000, R5, P2, P3 ;  /* 0x3fe0000006067810 */ /* 0x000fc800017e6405 */
[----:B------:R-:W-:-:S07]  /*1700*/  LOP3.LUT R14, R6, R7, RZ, 0xfc, !PT ;  /* 0x00000007060e7212 */ /* 0x000fce00078efcff */
.L_x_8:
[----:B------:R-:W-:Y:S02]  /*1710*/  IMAD.MOV.U32 R27, RZ, RZ, 0x0 ;  /* 0x00000000ff1b7424 */ /* 0x000fe400078e00ff */
[----:B------:R-:W-:Y:S02]  /*1720*/  IMAD.MOV.U32 R28, RZ, RZ, R4 ;  /* 0x000000ffff1c7224 */ /* 0x000fe400078e0004 */
[----:B------:R-:W-:Y:S02]  /*1730*/  IMAD.MOV.U32 R4, RZ, RZ, R13 ;  /* 0x000000ffff047224 */ /* 0x000fe400078e000d */
[----:B------:R-:W-:Y:S01]  /*1740*/  IMAD.MOV.U32 R5, RZ, RZ, R14 ;  /* 0x000000ffff057224 */ /* 0x000fe200078e000e */
[----:B------:R-:W-:Y:S06]  /*1750*/  RET.REL.NODEC R26 `(_Z12computeAccumPhS_Pjiiiid) ;  /* 0xffffffe81a287950 */ /* 0x000fec0003c3ffff */
.L_x_15:
[----:B------:R-:W-:-:S00]  /*1760*/  BRA `(.L_x_15) ;  /* 0xfffffffc00fc7947 */ /* 0x000fc0000383ffff */
[----:B------:R-:W-:-:S00]  /*1770*/  NOP ;  /* 0x0000000000007918 */ /* 0x000fc00000000000 */
        /* <DEDUP_REMOVED lines=8> */
.L_x_16:


//--------------------- .nv.global.init           --------------------------
	.section	.nv.global.init,"aw",@progbits
	.align	16
.nv.global.init:
	.type		__cudart_sin_cos_coeffs,@object
	.size		__cudart_sin_cos_coeffs,(__cudart_i2opi_d - __cudart_sin_cos_coeffs)
__cudart_sin_cos_coeffs:
        /*0000*/ 	.byte	0x46, 0xd2, 0xb0, 0x2c, 0xf1, 0xe5, 0x5a, 0xbe, 0x92, 0xe3, 0xac, 0x69, 0xe3, 0x1d, 0xc7, 0x3e
        /*0010*/ 	.byte	0xa1, 0x62, 0xdb, 0x19, 0xa0, 0x01, 0x2a, 0xbf, 0x18, 0x08, 0x11, 0x11, 0x11, 0x11, 0x81, 0x3f
        /*0020*/ 	.byte	0x54, 0x55, 0x55, 0x55, 0x55, 0x55, 0xc5, 0xbf, 0x00, 0x00, 0x00, 0x00, 0x00, 0x00, 0x00, 0x00
        /*0030*/ 	.byte	0x00, 0x00, 0x00, 0x00, 0x00, 0x00, 0x00, 0x00, 0x64, 0x81, 0xfd, 0x20, 0x83, 0xff, 0xa8, 0xbd
        /*0040*/ 	.byte	0x28, 0x85, 0xef, 0xc1, 0xa7, 0xee, 0x21, 0x3e, 0xd9, 0xe6, 0x06, 0x8e, 0x4f, 0x7e, 0x92, 0xbe
        /*0050*/ 	.byte	0xe9, 0xbc, 0xdd, 0x19, 0xa0, 0x01, 0xfa, 0x3e, 0x47, 0x5d, 0xc1, 0x16, 0x6c, 0xc1, 0x56, 0xbf
        /*0060*/ 	.byte	0x51, 0x55, 0x55, 0x55, 0x55, 0x55, 0xa5, 0x3f, 0x00, 0x00, 0x00, 0x00, 0x00, 0x00, 0xe0, 0xbf
        /*0070*/ 	.byte	0x00, 0x00, 0x00, 0x00, 0x00, 0x00, 0xf0, 0x3f, 0x00, 0x00, 0x00, 0x00, 0x00, 0x00, 0x00, 0x00
	.type		__cudart_i2opi_d,@object
	.size		__cudart_i2opi_d,(.L_0 - __cudart_i2opi_d)
__cudart_i2opi_d:
        /* <DEDUP_REMOVED lines=9> */
.L_0:


//--------------------- .nv.shared.reserved.0     --------------------------
	.section	.nv.shared.reserved.0,"aw",@nobits
	.weak		__nv_reservedSMEM_offset_0_alias
	.size		__nv_reservedSMEM_offset_0_alias, 0, 64
	.other		__nv_reservedSMEM_offset_0_alias,@"STO_CUDA_RESERVED_SHARED STV_DEFAULT"
__nv_reservedSMEM_offset_0_alias:
	.zero		0
	.zero		64


//--------------------- .nv.constant0._Z12computeAccumPhS_Pjiiiid --------------------------
	.section	.nv.constant0._Z12computeAccumPhS_Pjiiiid,"a",@progbits
	.sectionflags	@""
	.align	4
.nv.constant0._Z12computeAccumPhS_Pjiiiid:
	.zero		944


//--------------------- SYMBOLS --------------------------

	.type		.nv.reservedSmem.offset0,@object
	.size		.nv.reservedSmem.offset0,0x4
